	.target	sm_100a

	.elftype	@"ET_EXEC"


//--------------------- .note.nv.tkinfo           --------------------------
	.section	.note.nv.tkinfo,"",@"SHT_NOTE"
	.sectionflags	@"SHF_NOTE_NV_TKINFO"
	.tkinfo
        /*0018*/ 	.word	0x00000002
        /*0030*/ 	.string	""
        /*0030*/ 	.string	"ptxas"
        /*0030*/ 	.string	"Cuda compilation tools, release 13.0, V13.0.88"
        /*0030*/ 	.string	"Build cuda_13.0.r13.0/compiler.36424714_0"
        /*0030*/ 	.string	"-arch sm_100a -m 64 "



//--------------------- .note.nv.cuinfo           --------------------------
	.section	.note.nv.cuinfo,"",@"SHT_NOTE"
	.sectionflags	@"SHF_NOTE_NV_CUINFO"
        /*0018*/ 	.short	0x0002
        /*001a*/ 	.short	0x0064
        /*001c*/ 	.short	0x0082
	.zero		2


//--------------------- .nv.info                  --------------------------
	.section	.nv.info,"",@"SHT_CUDA_INFO"
	.align	4


	//----- nvinfo : EIATTR_REGCOUNT
	.align		4
        /*0000*/ 	.byte	0x04, 0x2f
        /*0002*/ 	.short	(.L_19 - .L_18)
	.align		4
.L_18:
        /*0004*/ 	.word	index@(_ZN7cutlass13device_kernelINS_4gemm6kernel13GemmUniversalIN4cute5tupleIJiiiiEEENS1_10collective13CollectiveMmaINS1_35MainloopSm100TmaUmmaWarpSpecializedILi72ELi2ELi4ENS5_IJNS4_1CILi2EEENSA_ILi1EEESC_EEEEENS5_IJNSA_ILi64EEENSA_ILi32EEENSA_ILi16EEEEEENS_10bfloat16_tENS5_IJlSC_lEEESJ_SK_NS4_8TiledMMAINS4_8MMA_AtomIJNS4_20SM100_MMA_F16BF16_SSISJ_SJ_fLi64ELi32ELNS4_4UMMA5MajorE0ELSP_0ELNSO_7ScaleInE0ELSQ_0EEEEEENS4_6LayoutINS5_IJSC_SC_SC_EEENS5_IJNSA_ILi0EEESV_SV_EEEEENS5_IJNS4_10UnderscoreESY_SY_EEEEENS4_13SM90_TMA_LOADENS4_14ComposedLayoutINS4_7SwizzleILi1ELi4ELi3EEENS4_18smem_ptr_flag_bitsILi16EEENST_INS5_IJNSA_ILi8EEESH_EEENS5_IJSH_SC_EEEEEEEvNS4_8identityENS4_23SM90_TMA_LOAD_MULTICASTES1B_vS1C_EENS_8epilogue10collective18CollectiveEpilogueINS1F_23Sm100TmaWarpSpecializedILi2ELi1ELi16ELb1ELb0EEEJSI_NS5_IJNST_ISF_SC_EENST_ISG_SC_EEEEESJ_SK_SJ_SK_NS1F_6fusion15FusionCallbacksIS1J_NS1N_17LinearCombinationISJ_fSJ_fLNS_15FloatRoundStyleE2EEESI_S1M_JEEENS4_5SM1004TMEM4LOAD26SM100_TMEM_LOAD_16dp256b4xES11_NS12_INS13_ILi2ELi4ELi3EEES16_NST_INS5_IJS17_SG_EEENS5_IJSG_SC_EEEEEEENS4_17SM75_U32x4_LDSM_NENS4_14SM90_TMA_STOREES21_NS4_17SM90_U32x4_STSM_NENS4_39AutoVectorizingCopyWithAssumedAlignmentILi128EEEEEEvvEEEEvNT_6ParamsE)
        /*0008*/ 	.word	0x0000003d


	//----- nvinfo : EIATTR_FRAME_SIZE
	.align		4
.L_19:
        /*000c*/ 	.byte	0x04, 0x11
        /*000e*/ 	.short	(.L_21 - .L_20)
	.align		4
.L_20:
        /*0010*/ 	.word	index@($__internal_2_$__cuda_sm10x_tcgen05_guardrail_trap_unallocated_columns_being_dealloced)
        /*0014*/ 	.word	0x00000000


	//----- nvinfo : EIATTR_FRAME_SIZE
	.align		4
.L_21:
        /*0018*/ 	.byte	0x04, 0x11
        /*001a*/ 	.short	(.L_23 - .L_22)
	.align		4
.L_22:
        /*001c*/ 	.word	index@($__internal_1_$__cuda_sm10x_tcgen05_guardrail_trap_phase_invalid_during_alloc)
        /*0020*/ 	.word	0x00000000


	//----- nvinfo : EIATTR_FRAME_SIZE
	.align		4
.L_23:
        /*0024*/ 	.byte	0x04, 0x11
        /*0026*/ 	.short	(.L_25 - .L_24)
	.align		4
.L_24:
        /*0028*/ 	.word	index@($__internal_0_$__cuda_sm10x_tcgen05_guardrail_trap_col_being_dealloced_not_returned_by_alloc)
        /*002c*/ 	.word	0x00000000


	//----- nvinfo : EIATTR_FRAME_SIZE
	.align		4
.L_25:
        /*0030*/ 	.byte	0x04, 0x11
        /*0032*/ 	.short	(.L_27 - .L_26)
	.align		4
.L_26:
        /*0034*/ 	.word	index@(_ZN7cutlass13device_kernelINS_4gemm6kernel13GemmUniversalIN4cute5tupleIJiiiiEEENS1_10collective13CollectiveMmaINS1_35MainloopSm100TmaUmmaWarpSpecializedILi72ELi2ELi4ENS5_IJNS4_1CILi2EEENSA_ILi1EEESC_EEEEENS5_IJNSA_ILi64EEENSA_ILi32EEENSA_ILi16EEEEEENS_10bfloat16_tENS5_IJlSC_lEEESJ_SK_NS4_8TiledMMAINS4_8MMA_AtomIJNS4_20SM100_MMA_F16BF16_SSISJ_SJ_fLi64ELi32ELNS4_4UMMA5MajorE0ELSP_0ELNSO_7ScaleInE0ELSQ_0EEEEEENS4_6LayoutINS5_IJSC_SC_SC_EEENS5_IJNSA_ILi0EEESV_SV_EEEEENS5_IJNS4_10UnderscoreESY_SY_EEEEENS4_13SM90_TMA_LOADENS4_14ComposedLayoutINS4_7SwizzleILi1ELi4ELi3EEENS4_18smem_ptr_flag_bitsILi16EEENST_INS5_IJNSA_ILi8EEESH_EEENS5_IJSH_SC_EEEEEEEvNS4_8identityENS4_23SM90_TMA_LOAD_MULTICASTES1B_vS1C_EENS_8epilogue10collective18CollectiveEpilogueINS1F_23Sm100TmaWarpSpecializedILi2ELi1ELi16ELb1ELb0EEEJSI_NS5_IJNST_ISF_SC_EENST_ISG_SC_EEEEESJ_SK_SJ_SK_NS1F_6fusion15FusionCallbacksIS1J_NS1N_17LinearCombinationISJ_fSJ_fLNS_15FloatRoundStyleE2EEESI_S1M_JEEENS4_5SM1004TMEM4LOAD26SM100_TMEM_LOAD_16dp256b4xES11_NS12_INS13_ILi2ELi4ELi3EEES16_NST_INS5_IJS17_SG_EEENS5_IJSG_SC_EEEEEEENS4_17SM75_U32x4_LDSM_NENS4_14SM90_TMA_STOREES21_NS4_17SM90_U32x4_STSM_NENS4_39AutoVectorizingCopyWithAssumedAlignmentILi128EEEEEEvvEEEEvNT_6ParamsE)
        /*0038*/ 	.word	0x00000000


	//----- nvinfo : EIATTR_MIN_STACK_SIZE
	.align		4
.L_27:
        /*003c*/ 	.byte	0x04, 0x12
        /*003e*/ 	.short	(.L_29 - .L_28)
	.align		4
.L_28:
        /*0040*/ 	.word	index@(_ZN7cutlass13device_kernelINS_4gemm6kernel13GemmUniversalIN4cute5tupleIJiiiiEEENS1_10collective13CollectiveMmaINS1_35MainloopSm100TmaUmmaWarpSpecializedILi72ELi2ELi4ENS5_IJNS4_1CILi2EEENSA_ILi1EEESC_EEEEENS5_IJNSA_ILi64EEENSA_ILi32EEENSA_ILi16EEEEEENS_10bfloat16_tENS5_IJlSC_lEEESJ_SK_NS4_8TiledMMAINS4_8MMA_AtomIJNS4_20SM100_MMA_F16BF16_SSISJ_SJ_fLi64ELi32ELNS4_4UMMA5MajorE0ELSP_0ELNSO_7ScaleInE0ELSQ_0EEEEEENS4_6LayoutINS5_IJSC_SC_SC_EEENS5_IJNSA_ILi0EEESV_SV_EEEEENS5_IJNS4_10UnderscoreESY_SY_EEEEENS4_13SM90_TMA_LOADENS4_14ComposedLayoutINS4_7SwizzleILi1ELi4ELi3EEENS4_18smem_ptr_flag_bitsILi16EEENST_INS5_IJNSA_ILi8EEESH_EEENS5_IJSH_SC_EEEEEEEvNS4_8identityENS4_23SM90_TMA_LOAD_MULTICASTES1B_vS1C_EENS_8epilogue10collective18CollectiveEpilogueINS1F_23Sm100TmaWarpSpecializedILi2ELi1ELi16ELb1ELb0EEEJSI_NS5_IJNST_ISF_SC_EENST_ISG_SC_EEEEESJ_SK_SJ_SK_NS1F_6fusion15FusionCallbacksIS1J_NS1N_17LinearCombinationISJ_fSJ_fLNS_15FloatRoundStyleE2EEESI_S1M_JEEENS4_5SM1004TMEM4LOAD26SM100_TMEM_LOAD_16dp256b4xES11_NS12_INS13_ILi2ELi4ELi3EEES16_NST_INS5_IJS17_SG_EEENS5_IJSG_SC_EEEEEEENS4_17SM75_U32x4_LDSM_NENS4_14SM90_TMA_STOREES21_NS4_17SM90_U32x4_STSM_NENS4_39AutoVectorizingCopyWithAssumedAlignmentILi128EEEEEEvvEEEEvNT_6ParamsE)
        /*0044*/ 	.word	0x00000000
.L_29:


//--------------------- .nv.compat                --------------------------
	.section	.nv.compat,"",@"SHT_CUDA_COMPAT_INFO"
	.align	4
        /*0000*/ 	.byte	0x02, 0x09, 0x01, 0x00, 0x02, 0x02, 0x02, 0x00, 0x02, 0x05, 0x05, 0x00, 0x03, 0x07, 0x01, 0x01
        /*0010*/ 	.byte	0x02, 0x03, 0x01, 0x00, 0x02, 0x06, 0x01, 0x00, 0x04, 0x0b, 0x08, 0x00, 0x09, 0x00, 0x00, 0x00
        /*0020*/ 	.byte	0x00, 0x00, 0x00, 0x00


//--------------------- .nv.info._ZN7cutlass13device_kernelINS_4gemm6kernel13GemmUniversalIN4cute5tupleIJiiiiEEENS1_10collective13CollectiveMmaINS1_35MainloopSm100TmaUmmaWarpSpecializedILi72ELi2ELi4ENS5_IJNS4_1CILi2EEENSA_ILi1EEESC_EEEEENS5_IJNSA_ILi64EEENSA_ILi32EEENSA_ILi16EEEEEENS_10bfloat16_tENS5_IJlSC_lEEESJ_SK_NS4_8TiledMMAINS4_8MMA_AtomIJNS4_20SM100_MMA_F16BF16_SSISJ_SJ_fLi64ELi32ELNS4_4UMMA5MajorE0ELSP_0ELNSO_7ScaleInE0ELSQ_0EEEEEENS4_6LayoutINS5_IJSC_SC_SC_EEENS5_IJNSA_ILi0EEESV_SV_EEEEENS5_IJNS4_10UnderscoreESY_SY_EEEEENS4_13SM90_TMA_LOADENS4_14ComposedLayoutINS4_7SwizzleILi1ELi4ELi3EEENS4_18smem_ptr_flag_bitsILi16EEENST_INS5_IJNSA_ILi8EEESH_EEENS5_IJSH_SC_EEEEEEEvNS4_8identityENS4_23SM90_TMA_LOAD_MULTICASTES1B_vS1C_EENS_8epilogue10collective18CollectiveEpilogueINS1F_23Sm100TmaWarpSpecializedILi2ELi1ELi16ELb1ELb0EEEJSI_NS5_IJNST_ISF_SC_EENST_ISG_SC_EEEEESJ_SK_SJ_SK_NS1F_6fusion15FusionCallbacksIS1J_NS1N_17LinearCombinationISJ_fSJ_fLNS_15FloatRoundStyleE2EEESI_S1M_JEEENS4_5SM1004TMEM4LOAD26SM100_TMEM_LOAD_16dp256b4xES11_NS12_INS13_ILi2ELi4ELi3EEES16_NST_INS5_IJS17_SG_EEENS5_IJSG_SC_EEEEEEENS4_17SM75_U32x4_LDSM_NENS4_14SM90_TMA_STOREES21_NS4_17SM90_U32x4_STSM_NENS4_39AutoVectorizingCopyWithAssumedAlignmentILi128EEEEEEvvEEEEvNT_6ParamsE --------------------------
	.section	.nv.info._ZN7cutlass13device_kernelINS_4gemm6kernel13GemmUniversalIN4cute5tupleIJiiiiEEENS1_10collective13CollectiveMmaINS1_35MainloopSm100TmaUmmaWarpSpecializedILi72ELi2ELi4ENS5_IJNS4_1CILi2EEENSA_ILi1EEESC_EEEEENS5_IJNSA_ILi64EEENSA_ILi32EEENSA_ILi16EEEEEENS_10bfloat16_tENS5_IJlSC_lEEESJ_SK_NS4_8TiledMMAINS4_8MMA_AtomIJNS4_20SM100_MMA_F16BF16_SSISJ_SJ_fLi64ELi32ELNS4_4UMMA5MajorE0ELSP_0ELNSO_7ScaleInE0ELSQ_0EEEEEENS4_6LayoutINS5_IJSC_SC_SC_EEENS5_IJNSA_ILi0EEESV_SV_EEEEENS5_IJNS4_10UnderscoreESY_SY_EEEEENS4_13SM90_TMA_LOADENS4_14ComposedLayoutINS4_7SwizzleILi1ELi4ELi3EEENS4_18smem_ptr_flag_bitsILi16EEENST_INS5_IJNSA_ILi8EEESH_EEENS5_IJSH_SC_EEEEEEEvNS4_8identityENS4_23SM90_TMA_LOAD_MULTICASTES1B_vS1C_EENS_8epilogue10collective18CollectiveEpilogueINS1F_23Sm100TmaWarpSpecializedILi2ELi1ELi16ELb1ELb0EEEJSI_NS5_IJNST_ISF_SC_EENST_ISG_SC_EEEEESJ_SK_SJ_SK_NS1F_6fusion15FusionCallbacksIS1J_NS1N_17LinearCombinationISJ_fSJ_fLNS_15FloatRoundStyleE2EEESI_S1M_JEEENS4_5SM1004TMEM4LOAD26SM100_TMEM_LOAD_16dp256b4xES11_NS12_INS13_ILi2ELi4ELi3EEES16_NST_INS5_IJS17_SG_EEENS5_IJSG_SC_EEEEEEENS4_17SM75_U32x4_LDSM_NENS4_14SM90_TMA_STOREES21_NS4_17SM90_U32x4_STSM_NENS4_39AutoVectorizingCopyWithAssumedAlignmentILi128EEEEEEvvEEEEvNT_6ParamsE,"",@"SHT_CUDA_INFO"
	.sectionflags	@""
	.align	4


	//----- nvinfo : EIATTR_CUDA_API_VERSION
	.align		4
        /*0000*/ 	.byte	0x04, 0x37
        /*0002*/ 	.short	(.L_31 - .L_30)
.L_30:
        /*0004*/ 	.word	0x00000082


	//----- nvinfo : EIATTR_KPARAM_INFO
	.align		4
.L_31:
        /*0008*/ 	.byte	0x04, 0x17
        /*000a*/ 	.short	(.L_33 - .L_32)
.L_32:
        /*000c*/ 	.word	0x00000000
        /*0010*/ 	.short	0x0000
        /*0012*/ 	.short	0x0000
        /*0014*/ 	.byte	0x00, 0xf0, 0x01, 0x20


	//----- nvinfo : EIATTR_AT_ENTRY_FRAGMENTS
	.align		4
.L_33:
        /*0018*/ 	.byte	0x04, 0x4f
        /*001a*/ 	.short	(.L_35 - .L_34)


	//   ....[0]....
.L_34:
        /*001c*/ 	.word	0x00000006


	//----- nvinfo : EIATTR_RESERVED_SMEM_USED
	.align		4
.L_35:
        /*0020*/ 	.byte	0x01, 0x41
	.zero		2


	//----- nvinfo : EIATTR_SPARSE_MMA_MASK
	.align		4
        /*0024*/ 	.byte	0x03, 0x50
        /*0026*/ 	.short	0x0000


	//----- nvinfo : EIATTR_TCGEN05_1CTA_USED
	.align		4
        /*0028*/ 	.byte	0x01, 0x51
	.zero		2


	//----- nvinfo : EIATTR_MAXREG_COUNT
	.align		4
        /*002c*/ 	.byte	0x03, 0x1b
        /*002e*/ 	.short	0x00ff


	//----- nvinfo : EIATTR_NUM_BARRIERS
	.align		4
        /*0030*/ 	.byte	0x02, 0x4c
        /*0032*/ 	.byte	0x07
	.zero		1


	//----- nvinfo : EIATTR_EXTERNS
	.align		4
        /*0034*/ 	.byte	0x04, 0x0f
        /*0036*/ 	.short	(.L_37 - .L_36)


	//   ....[0]....
	.align		4
.L_36:
        /*0038*/ 	.word	index@(__assertfail)


	//----- nvinfo : EIATTR_MERCURY_ISA_VERSION
	.align		4
.L_37:
        /*003c*/ 	.byte	0x03, 0x5f
        /*003e*/ 	.short	0x0101


	//----- nvinfo : EIATTR_INT_WARP_WIDE_INSTR_OFFSETS
	.align		4
        /*0040*/ 	.byte	0x04, 0x31
        /*0042*/ 	.short	(.L_39 - .L_38)


	//   ....[0]....
.L_38:
        /*0044*/ 	.word	0x00006a00


	//   ....[1]....
        /*0048*/ 	.word	0x00006a30


	//   ....[2]....
        /*004c*/ 	.word	0x00006a50


	//   ....[3]....
        /*0050*/ 	.word	0x00007640


	//   ....[4]....
        /*0054*/ 	.word	0x00007760


	//----- nvinfo : EIATTR_COOP_GROUP_MASK_REGIDS
	.align		4
.L_39:
        /*0058*/ 	.byte	0x04, 0x29
        /*005a*/ 	.short	(.L_41 - .L_40)


	//   ....[0]....
.L_40:
        /*005c*/ 	.word	0xffffffff


	//   ....[1]....
        /*0060*/ 	.word	0xffffffff


	//   ....[2]....
        /*0064*/ 	.word	0xffffffff


	//   ....[3]....
        /*0068*/ 	.word	0xffffffff


	//   ....[4]....
        /*006c*/ 	.word	0xffffffff


	//   ....[5]....
        /*0070*/ 	.word	0xffffffff


	//   ....[6]....
        /*0074*/ 	.word	0xffffffff


	//   ....[7]....
        /*0078*/ 	.word	0xffffffff


	//   ....[8]....
        /*007c*/ 	.word	0xffffffff


	//   ....[9]....
        /*0080*/ 	.word	0xffffffff


	//   ....[10]....
        /*0084*/ 	.word	0xffffffff


	//   ....[11]....
        /*0088*/ 	.word	0xffffffff


	//   ....[12]....
        /*008c*/ 	.word	0xffffffff


	//   ....[13]....
        /*0090*/ 	.word	0xffffffff


	//----- nvinfo : EIATTR_COOP_GROUP_INSTR_OFFSETS
	.align		4
.L_41:
        /*0094*/ 	.byte	0x04, 0x28
        /*0096*/ 	.short	(.L_43 - .L_42)


	//   ....[0]....
.L_42:
        /*0098*/ 	.word	0x00000080


	//   ....[1]....
        /*009c*/ 	.word	0x000004e0


	//   ....[2]....
        /*00a0*/ 	.word	0x00000f20


	//   ....[3]....
        /*00a4*/ 	.word	0x00001080


	//   ....[4]....
        /*00a8*/ 	.word	0x00001180


	//   ....[5]....
        /*00ac*/ 	.word	0x000012f0


	//   ....[6]....
        /*00b0*/ 	.word	0x00001490


	//   ....[7]....
        /*00b4*/ 	.word	0x00001650


	//   ....[8]....
        /*00b8*/ 	.word	0x00002830


	//   ....[9]....
        /*00bc*/ 	.word	0x00005d40


	//   ....[10]....
        /*00c0*/ 	.word	0x00005f50


	//   ....[11]....
        /*00c4*/ 	.word	0x00005f80


	//   ....[12]....
        /*00c8*/ 	.word	0x000068e0


	//   ....[13]....
        /*00cc*/ 	.word	0x00006b10


	//----- nvinfo : EIATTR_VRC_CTA_INIT_COUNT
	.align		4
.L_43:
        /*00d0*/ 	.byte	0x02, 0x4a
        /*00d2*/ 	.byte	0x80
	.zero		1


	//----- nvinfo : EIATTR_SYSCALL_OFFSETS
	.align		4
        /*00d4*/ 	.byte	0x04, 0x46
        /*00d6*/ 	.short	(.L_45 - .L_44)


	//   ....[0]....
.L_44:
        /*00d8*/ 	.word	0x00008390


	//   ....[1]....
        /*00dc*/ 	.word	0x00008480


	//   ....[2]....
        /*00e0*/ 	.word	0x00008bd0


	//----- nvinfo : EIATTR_MBARRIER_INSTR_OFFSETS
	.align		4
.L_45:
        /*00e4*/ 	.byte	0x04, 0x39
        /*00e6*/ 	.short	(.L_47 - .L_46)


	//   ....[0]....
.L_46:
        /*00e8*/ 	.word	0x00000600
        /*00ec*/ 	.word	0x000000ff
        /*00f0*/ 	.word	0x00000000
        /*00f4*/ 	.short	0x0100
        /*00f6*/ 	.byte	0x04
	.zero		1


	//   ....[1]....
        /*00f8*/ 	.word	0x00000610
        /*00fc*/ 	.word	0x000000ff
        /*0100*/ 	.word	0x00000240
        /*0104*/ 	.short	0x0100
        /*0106*/ 	.byte	0x04
	.zero		1


	//   ....[2]....
        /*0108*/ 	.word	0x00000620
        /*010c*/ 	.word	0x000000ff
        /*0110*/ 	.word	0x00000008
        /*0114*/ 	.short	0x0100
        /*0116*/ 	.byte	0x04
	.zero		1


	//   ....[3]....
        /*0118*/ 	.word	0x00000630
        /*011c*/ 	.word	0x000000ff
        /*0120*/ 	.word	0x00000248
        /*0124*/ 	.short	0x0100
        /*0126*/ 	.byte	0x04
	.zero		1


	//   ....[4]....
        /*0128*/ 	.word	0x00000640
        /*012c*/ 	.word	0x000000ff
        /*0130*/ 	.word	0x00000010
        /*0134*/ 	.short	0x0100
        /*0136*/ 	.byte	0x04
	.zero		1


	//   ....[5]....
        /*0138*/ 	.word	0x00000650
        /*013c*/ 	.word	0x000000ff
        /*0140*/ 	.word	0x00000250
        /*0144*/ 	.short	0x0100
        /*0146*/ 	.byte	0x04
	.zero		1


	//   ....[6]....
        /*0148*/ 	.word	0x00000660
        /*014c*/ 	.word	0x000000ff
        /*0150*/ 	.word	0x00000018
        /*0154*/ 	.short	0x0100
        /*0156*/ 	.byte	0x04
	.zero		1


	//   ....[7]....
        /*0158*/ 	.word	0x00000670
        /*015c*/ 	.word	0x000000ff
        /*0160*/ 	.word	0x00000258
        /*0164*/ 	.short	0x0100
        /*0166*/ 	.byte	0x04
	.zero		1


	//   ....[8]....
        /*0168*/ 	.word	0x00000680
        /*016c*/ 	.word	0x000000ff
        /*0170*/ 	.word	0x00000020
        /*0174*/ 	.short	0x0100
        /*0176*/ 	.byte	0x04
	.zero		1


	//   ....[9]....
        /*0178*/ 	.word	0x00000690
        /*017c*/ 	.word	0x000000ff
        /*0180*/ 	.word	0x00000260
        /*0184*/ 	.short	0x0100
        /*0186*/ 	.byte	0x04
	.zero		1


	//   ....[10]....
        /*0188*/ 	.word	0x000006a0
        /*018c*/ 	.word	0x000000ff
        /*0190*/ 	.word	0x00000028
        /*0194*/ 	.short	0x0100
        /*0196*/ 	.byte	0x04
	.zero		1


	//   ....[11]....
        /*0198*/ 	.word	0x000006b0
        /*019c*/ 	.word	0x000000ff
        /*01a0*/ 	.word	0x00000268
        /*01a4*/ 	.short	0x0100
        /*01a6*/ 	.byte	0x04
	.zero		1


	//   ....[12]....
        /*01a8*/ 	.word	0x000006c0
        /*01ac*/ 	.word	0x000000ff
        /*01b0*/ 	.word	0x00000030
        /*01b4*/ 	.short	0x0100
        /*01b6*/ 	.byte	0x04
	.zero		1


	//   ....[13]....
        /*01b8*/ 	.word	0x000006d0
        /*01bc*/ 	.word	0x000000ff
        /*01c0*/ 	.word	0x00000270
        /*01c4*/ 	.short	0x0100
        /*01c6*/ 	.byte	0x04
	.zero		1


	//   ....[14]....
        /*01c8*/ 	.word	0x000006e0
        /*01cc*/ 	.word	0x000000ff
        /*01d0*/ 	.word	0x00000038
        /*01d4*/ 	.short	0x0100
        /*01d6*/ 	.byte	0x04
	.zero		1


	//   ....[15]....
        /*01d8*/ 	.word	0x000006f0
        /*01dc*/ 	.word	0x000000ff
        /*01e0*/ 	.word	0x00000278
        /*01e4*/ 	.short	0x0100
        /*01e6*/ 	.byte	0x04
	.zero		1


	//   ....[16]....
        /*01e8*/ 	.word	0x00000700
        /*01ec*/ 	.word	0x000000ff
        /*01f0*/ 	.word	0x00000040
        /*01f4*/ 	.short	0x0100
        /*01f6*/ 	.byte	0x04
	.zero		1


	//   ....[17]....
        /*01f8*/ 	.word	0x00000710
        /*01fc*/ 	.word	0x000000ff
        /*0200*/ 	.word	0x00000280
        /*0204*/ 	.short	0x0100
        /*0206*/ 	.byte	0x04
	.zero		1


	//   ....[18]....
        /*0208*/ 	.word	0x00000720
        /*020c*/ 	.word	0x000000ff
        /*0210*/ 	.word	0x00000048
        /*0214*/ 	.short	0x0100
        /*0216*/ 	.byte	0x04
	.zero		1


	//   ....[19]....
        /*0218*/ 	.word	0x00000730
        /*021c*/ 	.word	0x000000ff
        /*0220*/ 	.word	0x00000288
        /*0224*/ 	.short	0x0100
        /*0226*/ 	.byte	0x04
	.zero		1


	//   ....[20]....
        /*0228*/ 	.word	0x00000740
        /*022c*/ 	.word	0x000000ff
        /*0230*/ 	.word	0x00000050
        /*0234*/ 	.short	0x0100
        /*0236*/ 	.byte	0x04
	.zero		1


	//   ....[21]....
        /*0238*/ 	.word	0x00000750
        /*023c*/ 	.word	0x000000ff
        /*0240*/ 	.word	0x00000290
        /*0244*/ 	.short	0x0100
        /*0246*/ 	.byte	0x04
	.zero		1


	//   ....[22]....
        /*0248*/ 	.word	0x00000760
        /*024c*/ 	.word	0x000000ff
        /*0250*/ 	.word	0x00000058
        /*0254*/ 	.short	0x0100
        /*0256*/ 	.byte	0x04
	.zero		1


	//   ....[23]....
        /*0258*/ 	.word	0x00000770
        /*025c*/ 	.word	0x000000ff
        /*0260*/ 	.word	0x00000298
        /*0264*/ 	.short	0x0100
        /*0266*/ 	.byte	0x04
	.zero		1


	//   ....[24]....
        /*0268*/ 	.word	0x00000780
        /*026c*/ 	.word	0x000000ff
        /*0270*/ 	.word	0x00000060
        /*0274*/ 	.short	0x0100
        /*0276*/ 	.byte	0x04
	.zero		1


	//   ....[25]....
        /*0278*/ 	.word	0x00000790
        /*027c*/ 	.word	0x000000ff
        /*0280*/ 	.word	0x000002a0
        /*0284*/ 	.short	0x0100
        /*0286*/ 	.byte	0x04
	.zero		1


	//   ....[26]....
        /*0288*/ 	.word	0x000007a0
        /*028c*/ 	.word	0x000000ff
        /*0290*/ 	.word	0x00000068
        /*0294*/ 	.short	0x0100
        /*0296*/ 	.byte	0x04
	.zero		1


	//   ....[27]....
        /*0298*/ 	.word	0x000007b0
        /*029c*/ 	.word	0x000000ff
        /*02a0*/ 	.word	0x000002a8
        /*02a4*/ 	.short	0x0100
        /*02a6*/ 	.byte	0x04
	.zero		1


	//   ....[28]....
        /*02a8*/ 	.word	0x000007c0
        /*02ac*/ 	.word	0x000000ff
        /*02b0*/ 	.word	0x00000070
        /*02b4*/ 	.short	0x0100
        /*02b6*/ 	.byte	0x04
	.zero		1


	//   ....[29]....
        /*02b8*/ 	.word	0x000007d0
        /*02bc*/ 	.word	0x000000ff
        /*02c0*/ 	.word	0x000002b0
        /*02c4*/ 	.short	0x0100
        /*02c6*/ 	.byte	0x04
	.zero		1


	//   ....[30]....
        /*02c8*/ 	.word	0x000007e0
        /*02cc*/ 	.word	0x000000ff
        /*02d0*/ 	.word	0x00000078
        /*02d4*/ 	.short	0x0100
        /*02d6*/ 	.byte	0x04
	.zero		1


	//   ....[31]....
        /*02d8*/ 	.word	0x000007f0
        /*02dc*/ 	.word	0x000000ff
        /*02e0*/ 	.word	0x000002b8
        /*02e4*/ 	.short	0x0100
        /*02e6*/ 	.byte	0x04
	.zero		1


	//   ....[32]....
        /*02e8*/ 	.word	0x00000800
        /*02ec*/ 	.word	0x000000ff
        /*02f0*/ 	.word	0x00000080
        /*02f4*/ 	.short	0x0100
        /*02f6*/ 	.byte	0x04
	.zero		1


	//   ....[33]....
        /*02f8*/ 	.word	0x00000810
        /*02fc*/ 	.word	0x000000ff
        /*0300*/ 	.word	0x000002c0
        /*0304*/ 	.short	0x0100
        /*0306*/ 	.byte	0x04
	.zero		1


	//   ....[34]....
        /*0308*/ 	.word	0x00000820
        /*030c*/ 	.word	0x000000ff
        /*0310*/ 	.word	0x00000088
        /*0314*/ 	.short	0x0100
        /*0316*/ 	.byte	0x04
	.zero		1


	//   ....[35]....
        /*0318*/ 	.word	0x00000830
        /*031c*/ 	.word	0x000000ff
        /*0320*/ 	.word	0x000002c8
        /*0324*/ 	.short	0x0100
        /*0326*/ 	.byte	0x04
	.zero		1


	//   ....[36]....
        /*0328*/ 	.word	0x00000840
        /*032c*/ 	.word	0x000000ff
        /*0330*/ 	.word	0x00000090
        /*0334*/ 	.short	0x0100
        /*0336*/ 	.byte	0x04
	.zero		1


	//   ....[37]....
        /*0338*/ 	.word	0x00000850
        /*033c*/ 	.word	0x000000ff
        /*0340*/ 	.word	0x000002d0
        /*0344*/ 	.short	0x0100
        /*0346*/ 	.byte	0x04
	.zero		1


	//   ....[38]....
        /*0348*/ 	.word	0x00000860
        /*034c*/ 	.word	0x000000ff
        /*0350*/ 	.word	0x00000098
        /*0354*/ 	.short	0x0100
        /*0356*/ 	.byte	0x04
	.zero		1


	//   ....[39]....
        /*0358*/ 	.word	0x00000870
        /*035c*/ 	.word	0x000000ff
        /*0360*/ 	.word	0x000002d8
        /*0364*/ 	.short	0x0100
        /*0366*/ 	.byte	0x04
	.zero		1


	//   ....[40]....
        /*0368*/ 	.word	0x00000880
        /*036c*/ 	.word	0x000000ff
        /*0370*/ 	.word	0x000000a0
        /*0374*/ 	.short	0x0100
        /*0376*/ 	.byte	0x04
	.zero		1


	//   ....[41]....
        /*0378*/ 	.word	0x00000890
        /*037c*/ 	.word	0x000000ff
        /*0380*/ 	.word	0x000002e0
        /*0384*/ 	.short	0x0100
        /*0386*/ 	.byte	0x04
	.zero		1


	//   ....[42]....
        /*0388*/ 	.word	0x000008a0
        /*038c*/ 	.word	0x000000ff
        /*0390*/ 	.word	0x000000a8
        /*0394*/ 	.short	0x0100
        /*0396*/ 	.byte	0x04
	.zero		1


	//   ....[43]....
        /*0398*/ 	.word	0x000008b0
        /*039c*/ 	.word	0x000000ff
        /*03a0*/ 	.word	0x000002e8
        /*03a4*/ 	.short	0x0100
        /*03a6*/ 	.byte	0x04
	.zero		1


	//   ....[44]....
        /*03a8*/ 	.word	0x000008c0
        /*03ac*/ 	.word	0x000000ff
        /*03b0*/ 	.word	0x000000b0
        /*03b4*/ 	.short	0x0100
        /*03b6*/ 	.byte	0x04
	.zero		1


	//   ....[45]....
        /*03b8*/ 	.word	0x000008d0
        /*03bc*/ 	.word	0x000000ff
        /*03c0*/ 	.word	0x000002f0
        /*03c4*/ 	.short	0x0100
        /*03c6*/ 	.byte	0x04
	.zero		1


	//   ....[46]....
        /*03c8*/ 	.word	0x000008e0
        /*03cc*/ 	.word	0x000000ff
        /*03d0*/ 	.word	0x000000b8
        /*03d4*/ 	.short	0x0100
        /*03d6*/ 	.byte	0x04
	.zero		1


	//   ....[47]....
        /*03d8*/ 	.word	0x000008f0
        /*03dc*/ 	.word	0x000000ff
        /*03e0*/ 	.word	0x000002f8
        /*03e4*/ 	.short	0x0100
        /*03e6*/ 	.byte	0x04
	.zero		1


	//   ....[48]....
        /*03e8*/ 	.word	0x00000900
        /*03ec*/ 	.word	0x000000ff
        /*03f0*/ 	.word	0x000000c0
        /*03f4*/ 	.short	0x0100
        /*03f6*/ 	.byte	0x04
	.zero		1


	//   ....[49]....
        /*03f8*/ 	.word	0x00000910
        /*03fc*/ 	.word	0x000000ff
        /*0400*/ 	.word	0x00000300
        /*0404*/ 	.short	0x0100
        /*0406*/ 	.byte	0x04
	.zero		1


	//   ....[50]....
        /*0408*/ 	.word	0x00000920
        /*040c*/ 	.word	0x000000ff
        /*0410*/ 	.word	0x000000c8
        /*0414*/ 	.short	0x0100
        /*0416*/ 	.byte	0x04
	.zero		1


	//   ....[51]....
        /*0418*/ 	.word	0x00000930
        /*041c*/ 	.word	0x000000ff
        /*0420*/ 	.word	0x00000308
        /*0424*/ 	.short	0x0100
        /*0426*/ 	.byte	0x04
	.zero		1


	//   ....[52]....
        /*0428*/ 	.word	0x00000940
        /*042c*/ 	.word	0x000000ff
        /*0430*/ 	.word	0x000000d0
        /*0434*/ 	.short	0x0100
        /*0436*/ 	.byte	0x04
	.zero		1


	//   ....[53]....
        /*0438*/ 	.word	0x00000950
        /*043c*/ 	.word	0x000000ff
        /*0440*/ 	.word	0x00000310
        /*0444*/ 	.short	0x0100
        /*0446*/ 	.byte	0x04
	.zero		1


	//   ....[54]....
        /*0448*/ 	.word	0x00000960
        /*044c*/ 	.word	0x000000ff
        /*0450*/ 	.word	0x000000d8
        /*0454*/ 	.short	0x0100
        /*0456*/ 	.byte	0x04
	.zero		1


	//   ....[55]....
        /*0458*/ 	.word	0x00000970
        /*045c*/ 	.word	0x000000ff
        /*0460*/ 	.word	0x00000318
        /*0464*/ 	.short	0x0100
        /*0466*/ 	.byte	0x04
	.zero		1


	//   ....[56]....
        /*0468*/ 	.word	0x00000980
        /*046c*/ 	.word	0x000000ff
        /*0470*/ 	.word	0x000000e0
        /*0474*/ 	.short	0x0100
        /*0476*/ 	.byte	0x04
	.zero		1


	//   ....[57]....
        /*0478*/ 	.word	0x00000990
        /*047c*/ 	.word	0x000000ff
        /*0480*/ 	.word	0x00000320
        /*0484*/ 	.short	0x0100
        /*0486*/ 	.byte	0x04
	.zero		1


	//   ....[58]....
        /*0488*/ 	.word	0x000009a0
        /*048c*/ 	.word	0x000000ff
        /*0490*/ 	.word	0x000000e8
        /*0494*/ 	.short	0x0100
        /*0496*/ 	.byte	0x04
	.zero		1


	//   ....[59]....
        /*0498*/ 	.word	0x000009b0
        /*049c*/ 	.word	0x000000ff
        /*04a0*/ 	.word	0x00000328
        /*04a4*/ 	.short	0x0100
        /*04a6*/ 	.byte	0x04
	.zero		1


	//   ....[60]....
        /*04a8*/ 	.word	0x000009c0
        /*04ac*/ 	.word	0x000000ff
        /*04b0*/ 	.word	0x000000f0
        /*04b4*/ 	.short	0x0100
        /*04b6*/ 	.byte	0x04
	.zero		1


	//   ....[61]....
        /*04b8*/ 	.word	0x000009d0
        /*04bc*/ 	.word	0x000000ff
        /*04c0*/ 	.word	0x00000330
        /*04c4*/ 	.short	0x0100
        /*04c6*/ 	.byte	0x04
	.zero		1


	//   ....[62]....
        /*04c8*/ 	.word	0x000009e0
        /*04cc*/ 	.word	0x000000ff
        /*04d0*/ 	.word	0x000000f8
        /*04d4*/ 	.short	0x0100
        /*04d6*/ 	.byte	0x04
	.zero		1


	//   ....[63]....
        /*04d8*/ 	.word	0x000009f0
        /*04dc*/ 	.word	0x000000ff
        /*04e0*/ 	.word	0x00000338
        /*04e4*/ 	.short	0x0100
        /*04e6*/ 	.byte	0x04
	.zero		1


	//   ....[64]....
        /*04e8*/ 	.word	0x00000a00
        /*04ec*/ 	.word	0x000000ff
        /*04f0*/ 	.word	0x00000100
        /*04f4*/ 	.short	0x0100
        /*04f6*/ 	.byte	0x04
	.zero		1


	//   ....[65]....
        /*04f8*/ 	.word	0x00000a10
        /*04fc*/ 	.word	0x000000ff
        /*0500*/ 	.word	0x00000340
        /*0504*/ 	.short	0x0100
        /*0506*/ 	.byte	0x04
	.zero		1


	//   ....[66]....
        /*0508*/ 	.word	0x00000a20
        /*050c*/ 	.word	0x000000ff
        /*0510*/ 	.word	0x00000108
        /*0514*/ 	.short	0x0100
        /*0516*/ 	.byte	0x04
	.zero		1


	//   ....[67]....
        /*0518*/ 	.word	0x00000a30
        /*051c*/ 	.word	0x000000ff
        /*0520*/ 	.word	0x00000348
        /*0524*/ 	.short	0x0100
        /*0526*/ 	.byte	0x04
	.zero		1


	//   ....[68]....
        /*0528*/ 	.word	0x00000a40
        /*052c*/ 	.word	0x000000ff
        /*0530*/ 	.word	0x00000110
        /*0534*/ 	.short	0x0100
        /*0536*/ 	.byte	0x04
	.zero		1


	//   ....[69]....
        /*0538*/ 	.word	0x00000a50
        /*053c*/ 	.word	0x000000ff
        /*0540*/ 	.word	0x00000350
        /*0544*/ 	.short	0x0100
        /*0546*/ 	.byte	0x04
	.zero		1


	//   ....[70]....
        /*0548*/ 	.word	0x00000a60
        /*054c*/ 	.word	0x000000ff
        /*0550*/ 	.word	0x00000118
        /*0554*/ 	.short	0x0100
        /*0556*/ 	.byte	0x04
	.zero		1


	//   ....[71]....
        /*0558*/ 	.word	0x00000a70
        /*055c*/ 	.word	0x000000ff
        /*0560*/ 	.word	0x00000358
        /*0564*/ 	.short	0x0100
        /*0566*/ 	.byte	0x04
	.zero		1


	//   ....[72]....
        /*0568*/ 	.word	0x00000a80
        /*056c*/ 	.word	0x000000ff
        /*0570*/ 	.word	0x00000120
        /*0574*/ 	.short	0x0100
        /*0576*/ 	.byte	0x04
	.zero		1


	//   ....[73]....
        /*0578*/ 	.word	0x00000a90
        /*057c*/ 	.word	0x000000ff
        /*0580*/ 	.word	0x00000360
        /*0584*/ 	.short	0x0100
        /*0586*/ 	.byte	0x04
	.zero		1


	//   ....[74]....
        /*0588*/ 	.word	0x00000aa0
        /*058c*/ 	.word	0x000000ff
        /*0590*/ 	.word	0x00000128
        /*0594*/ 	.short	0x0100
        /*0596*/ 	.byte	0x04
	.zero		1


	//   ....[75]....
        /*0598*/ 	.word	0x00000ab0
        /*059c*/ 	.word	0x000000ff
        /*05a0*/ 	.word	0x00000368
        /*05a4*/ 	.short	0x0100
        /*05a6*/ 	.byte	0x04
	.zero		1


	//   ....[76]....
        /*05a8*/ 	.word	0x00000ac0
        /*05ac*/ 	.word	0x000000ff
        /*05b0*/ 	.word	0x00000130
        /*05b4*/ 	.short	0x0100
        /*05b6*/ 	.byte	0x04
	.zero		1


	//   ....[77]....
        /*05b8*/ 	.word	0x00000ad0
        /*05bc*/ 	.word	0x000000ff
        /*05c0*/ 	.word	0x00000370
        /*05c4*/ 	.short	0x0100
        /*05c6*/ 	.byte	0x04
	.zero		1


	//   ....[78]....
        /*05c8*/ 	.word	0x00000ae0
        /*05cc*/ 	.word	0x000000ff
        /*05d0*/ 	.word	0x00000138
        /*05d4*/ 	.short	0x0100
        /*05d6*/ 	.byte	0x04
	.zero		1


	//   ....[79]....
        /*05d8*/ 	.word	0x00000af0
        /*05dc*/ 	.word	0x000000ff
        /*05e0*/ 	.word	0x00000378
        /*05e4*/ 	.short	0x0100
        /*05e6*/ 	.byte	0x04
	.zero		1


	//   ....[80]....
        /*05e8*/ 	.word	0x00000b00
        /*05ec*/ 	.word	0x000000ff
        /*05f0*/ 	.word	0x00000140
        /*05f4*/ 	.short	0x0100
        /*05f6*/ 	.byte	0x04
	.zero		1


	//   ....[81]....
        /*05f8*/ 	.word	0x00000b10
        /*05fc*/ 	.word	0x000000ff
        /*0600*/ 	.word	0x00000380
        /*0604*/ 	.short	0x0100
        /*0606*/ 	.byte	0x04
	.zero		1


	//   ....[82]....
        /*0608*/ 	.word	0x00000b20
        /*060c*/ 	.word	0x000000ff
        /*0610*/ 	.word	0x00000148
        /*0614*/ 	.short	0x0100
        /*0616*/ 	.byte	0x04
	.zero		1


	//   ....[83]....
        /*0618*/ 	.word	0x00000b30
        /*061c*/ 	.word	0x000000ff
        /*0620*/ 	.word	0x00000388
        /*0624*/ 	.short	0x0100
        /*0626*/ 	.byte	0x04
	.zero		1


	//   ....[84]....
        /*0628*/ 	.word	0x00000b40
        /*062c*/ 	.word	0x000000ff
        /*0630*/ 	.word	0x00000150
        /*0634*/ 	.short	0x0100
        /*0636*/ 	.byte	0x04
	.zero		1


	//   ....[85]....
        /*0638*/ 	.word	0x00000b50
        /*063c*/ 	.word	0x000000ff
        /*0640*/ 	.word	0x00000390
        /*0644*/ 	.short	0x0100
        /*0646*/ 	.byte	0x04
	.zero		1


	//   ....[86]....
        /*0648*/ 	.word	0x00000b60
        /*064c*/ 	.word	0x000000ff
        /*0650*/ 	.word	0x00000158
        /*0654*/ 	.short	0x0100
        /*0656*/ 	.byte	0x04
	.zero		1


	//   ....[87]....
        /*0658*/ 	.word	0x00000b70
        /*065c*/ 	.word	0x000000ff
        /*0660*/ 	.word	0x00000398
        /*0664*/ 	.short	0x0100
        /*0666*/ 	.byte	0x04
	.zero		1


	//   ....[88]....
        /*0668*/ 	.word	0x00000b80
        /*066c*/ 	.word	0x000000ff
        /*0670*/ 	.word	0x00000160
        /*0674*/ 	.short	0x0100
        /*0676*/ 	.byte	0x04
	.zero		1


	//   ....[89]....
        /*0678*/ 	.word	0x00000b90
        /*067c*/ 	.word	0x000000ff
        /*0680*/ 	.word	0x000003a0
        /*0684*/ 	.short	0x0100
        /*0686*/ 	.byte	0x04
	.zero		1


	//   ....[90]....
        /*0688*/ 	.word	0x00000ba0
        /*068c*/ 	.word	0x000000ff
        /*0690*/ 	.word	0x00000168
        /*0694*/ 	.short	0x0100
        /*0696*/ 	.byte	0x04
	.zero		1


	//   ....[91]....
        /*0698*/ 	.word	0x00000bb0
        /*069c*/ 	.word	0x000000ff
        /*06a0*/ 	.word	0x000003a8
        /*06a4*/ 	.short	0x0100
        /*06a6*/ 	.byte	0x04
	.zero		1


	//   ....[92]....
        /*06a8*/ 	.word	0x00000bc0
        /*06ac*/ 	.word	0x000000ff
        /*06b0*/ 	.word	0x00000170
        /*06b4*/ 	.short	0x0100
        /*06b6*/ 	.byte	0x04
	.zero		1


	//   ....[93]....
        /*06b8*/ 	.word	0x00000bd0
        /*06bc*/ 	.word	0x000000ff
        /*06c0*/ 	.word	0x000003b0
        /*06c4*/ 	.short	0x0100
        /*06c6*/ 	.byte	0x04
	.zero		1


	//   ....[94]....
        /*06c8*/ 	.word	0x00000be0
        /*06cc*/ 	.word	0x000000ff
        /*06d0*/ 	.word	0x00000178
        /*06d4*/ 	.short	0x0100
        /*06d6*/ 	.byte	0x04
	.zero		1


	//   ....[95]....
        /*06d8*/ 	.word	0x00000bf0
        /*06dc*/ 	.word	0x000000ff
        /*06e0*/ 	.word	0x000003b8
        /*06e4*/ 	.short	0x0100
        /*06e6*/ 	.byte	0x04
	.zero		1


	//   ....[96]....
        /*06e8*/ 	.word	0x00000c00
        /*06ec*/ 	.word	0x000000ff
        /*06f0*/ 	.word	0x00000180
        /*06f4*/ 	.short	0x0100
        /*06f6*/ 	.byte	0x04
	.zero		1


	//   ....[97]....
        /*06f8*/ 	.word	0x00000c10
        /*06fc*/ 	.word	0x000000ff
        /*0700*/ 	.word	0x000003c0
        /*0704*/ 	.short	0x0100
        /*0706*/ 	.byte	0x04
	.zero		1


	//   ....[98]....
        /*0708*/ 	.word	0x00000c20
        /*070c*/ 	.word	0x000000ff
        /*0710*/ 	.word	0x00000188
        /*0714*/ 	.short	0x0100
        /*0716*/ 	.byte	0x04
	.zero		1


	//   ....[99]....
        /*0718*/ 	.word	0x00000c30
        /*071c*/ 	.word	0x000000ff
        /*0720*/ 	.word	0x000003c8
        /*0724*/ 	.short	0x0100
        /*0726*/ 	.byte	0x04
	.zero		1


	//   ....[100]....
        /*0728*/ 	.word	0x00000c40
        /*072c*/ 	.word	0x000000ff
        /*0730*/ 	.word	0x00000190
        /*0734*/ 	.short	0x0100
        /*0736*/ 	.byte	0x04
	.zero		1


	//   ....[101]....
        /*0738*/ 	.word	0x00000c50
        /*073c*/ 	.word	0x000000ff
        /*0740*/ 	.word	0x000003d0
        /*0744*/ 	.short	0x0100
        /*0746*/ 	.byte	0x04
	.zero		1


	//   ....[102]....
        /*0748*/ 	.word	0x00000c60
        /*074c*/ 	.word	0x000000ff
        /*0750*/ 	.word	0x00000198
        /*0754*/ 	.short	0x0100
        /*0756*/ 	.byte	0x04
	.zero		1


	//   ....[103]....
        /*0758*/ 	.word	0x00000c70
        /*075c*/ 	.word	0x000000ff
        /*0760*/ 	.word	0x000003d8
        /*0764*/ 	.short	0x0100
        /*0766*/ 	.byte	0x04
	.zero		1


	//   ....[104]....
        /*0768*/ 	.word	0x00000c80
        /*076c*/ 	.word	0x000000ff
        /*0770*/ 	.word	0x000001a0
        /*0774*/ 	.short	0x0100
        /*0776*/ 	.byte	0x04
	.zero		1


	//   ....[105]....
        /*0778*/ 	.word	0x00000c90
        /*077c*/ 	.word	0x000000ff
        /*0780*/ 	.word	0x000003e0
        /*0784*/ 	.short	0x0100
        /*0786*/ 	.byte	0x04
	.zero		1


	//   ....[106]....
        /*0788*/ 	.word	0x00000ca0
        /*078c*/ 	.word	0x000000ff
        /*0790*/ 	.word	0x000001a8
        /*0794*/ 	.short	0x0100
        /*0796*/ 	.byte	0x04
	.zero		1


	//   ....[107]....
        /*0798*/ 	.word	0x00000cb0
        /*079c*/ 	.word	0x000000ff
        /*07a0*/ 	.word	0x000003e8
        /*07a4*/ 	.short	0x0100
        /*07a6*/ 	.byte	0x04
	.zero		1


	//   ....[108]....
        /*07a8*/ 	.word	0x00000cc0
        /*07ac*/ 	.word	0x000000ff
        /*07b0*/ 	.word	0x000001b0
        /*07b4*/ 	.short	0x0100
        /*07b6*/ 	.byte	0x04
	.zero		1


	//   ....[109]....
        /*07b8*/ 	.word	0x00000cd0
        /*07bc*/ 	.word	0x000000ff
        /*07c0*/ 	.word	0x000003f0
        /*07c4*/ 	.short	0x0100
        /*07c6*/ 	.byte	0x04
	.zero		1


	//   ....[110]....
        /*07c8*/ 	.word	0x00000ce0
        /*07cc*/ 	.word	0x000000ff
        /*07d0*/ 	.word	0x000001b8
        /*07d4*/ 	.short	0x0100
        /*07d6*/ 	.byte	0x04
	.zero		1


	//   ....[111]....
        /*07d8*/ 	.word	0x00000cf0
        /*07dc*/ 	.word	0x000000ff
        /*07e0*/ 	.word	0x000003f8
        /*07e4*/ 	.short	0x0100
        /*07e6*/ 	.byte	0x04
	.zero		1


	//   ....[112]....
        /*07e8*/ 	.word	0x00000d00
        /*07ec*/ 	.word	0x000000ff
        /*07f0*/ 	.word	0x000001c0
        /*07f4*/ 	.short	0x0100
        /*07f6*/ 	.byte	0x04
	.zero		1


	//   ....[113]....
        /*07f8*/ 	.word	0x00000d10
        /*07fc*/ 	.word	0x000000ff
        /*0800*/ 	.word	0x00000400
        /*0804*/ 	.short	0x0100
        /*0806*/ 	.byte	0x04
	.zero		1


	//   ....[114]....
        /*0808*/ 	.word	0x00000d20
        /*080c*/ 	.word	0x000000ff
        /*0810*/ 	.word	0x000001c8
        /*0814*/ 	.short	0x0100
        /*0816*/ 	.byte	0x04
	.zero		1


	//   ....[115]....
        /*0818*/ 	.word	0x00000d30
        /*081c*/ 	.word	0x000000ff
        /*0820*/ 	.word	0x00000408
        /*0824*/ 	.short	0x0100
        /*0826*/ 	.byte	0x04
	.zero		1


	//   ....[116]....
        /*0828*/ 	.word	0x00000d40
        /*082c*/ 	.word	0x000000ff
        /*0830*/ 	.word	0x000001d0
        /*0834*/ 	.short	0x0100
        /*0836*/ 	.byte	0x04
	.zero		1


	//   ....[117]....
        /*0838*/ 	.word	0x00000d50
        /*083c*/ 	.word	0x000000ff
        /*0840*/ 	.word	0x00000410
        /*0844*/ 	.short	0x0100
        /*0846*/ 	.byte	0x04
	.zero		1


	//   ....[118]....
        /*0848*/ 	.word	0x00000d60
        /*084c*/ 	.word	0x000000ff
        /*0850*/ 	.word	0x000001d8
        /*0854*/ 	.short	0x0100
        /*0856*/ 	.byte	0x04
	.zero		1


	//   ....[119]....
        /*0858*/ 	.word	0x00000d70
        /*085c*/ 	.word	0x000000ff
        /*0860*/ 	.word	0x00000418
        /*0864*/ 	.short	0x0100
        /*0866*/ 	.byte	0x04
	.zero		1


	//   ....[120]....
        /*0868*/ 	.word	0x00000d80
        /*086c*/ 	.word	0x000000ff
        /*0870*/ 	.word	0x000001e0
        /*0874*/ 	.short	0x0100
        /*0876*/ 	.byte	0x04
	.zero		1


	//   ....[121]....
        /*0878*/ 	.word	0x00000d90
        /*087c*/ 	.word	0x000000ff
        /*0880*/ 	.word	0x00000420
        /*0884*/ 	.short	0x0100
        /*0886*/ 	.byte	0x04
	.zero		1


	//   ....[122]....
        /*0888*/ 	.word	0x00000da0
        /*088c*/ 	.word	0x000000ff
        /*0890*/ 	.word	0x000001e8
        /*0894*/ 	.short	0x0100
        /*0896*/ 	.byte	0x04
	.zero		1


	//   ....[123]....
        /*0898*/ 	.word	0x00000db0
        /*089c*/ 	.word	0x000000ff
        /*08a0*/ 	.word	0x00000428
        /*08a4*/ 	.short	0x0100
        /*08a6*/ 	.byte	0x04
	.zero		1


	//   ....[124]....
        /*08a8*/ 	.word	0x00000dc0
        /*08ac*/ 	.word	0x000000ff
        /*08b0*/ 	.word	0x000001f0
        /*08b4*/ 	.short	0x0100
        /*08b6*/ 	.byte	0x04
	.zero		1


	//   ....[125]....
        /*08b8*/ 	.word	0x00000dd0
        /*08bc*/ 	.word	0x000000ff
        /*08c0*/ 	.word	0x00000430
        /*08c4*/ 	.short	0x0100
        /*08c6*/ 	.byte	0x04
	.zero		1


	//   ....[126]....
        /*08c8*/ 	.word	0x00000de0
        /*08cc*/ 	.word	0x000000ff
        /*08d0*/ 	.word	0x000001f8
        /*08d4*/ 	.short	0x0100
        /*08d6*/ 	.byte	0x04
	.zero		1


	//   ....[127]....
        /*08d8*/ 	.word	0x00000df0
        /*08dc*/ 	.word	0x000000ff
        /*08e0*/ 	.word	0x00000438
        /*08e4*/ 	.short	0x0100
        /*08e6*/ 	.byte	0x04
	.zero		1


	//   ....[128]....
        /*08e8*/ 	.word	0x00000e00
        /*08ec*/ 	.word	0x000000ff
        /*08f0*/ 	.word	0x00000200
        /*08f4*/ 	.short	0x0100
        /*08f6*/ 	.byte	0x04
	.zero		1


	//   ....[129]....
        /*08f8*/ 	.word	0x00000e10
        /*08fc*/ 	.word	0x000000ff
        /*0900*/ 	.word	0x00000440
        /*0904*/ 	.short	0x0100
        /*0906*/ 	.byte	0x04
	.zero		1


	//   ....[130]....
        /*0908*/ 	.word	0x00000e20
        /*090c*/ 	.word	0x000000ff
        /*0910*/ 	.word	0x00000208
        /*0914*/ 	.short	0x0100
        /*0916*/ 	.byte	0x04
	.zero		1


	//   ....[131]....
        /*0918*/ 	.word	0x00000e30
        /*091c*/ 	.word	0x000000ff
        /*0920*/ 	.word	0x00000448
        /*0924*/ 	.short	0x0100
        /*0926*/ 	.byte	0x04
	.zero		1


	//   ....[132]....
        /*0928*/ 	.word	0x00000e40
        /*092c*/ 	.word	0x000000ff
        /*0930*/ 	.word	0x00000210
        /*0934*/ 	.short	0x0100
        /*0936*/ 	.byte	0x04
	.zero		1


	//   ....[133]....
        /*0938*/ 	.word	0x00000e50
        /*093c*/ 	.word	0x000000ff
        /*0940*/ 	.word	0x00000450
        /*0944*/ 	.short	0x0100
        /*0946*/ 	.byte	0x04
	.zero		1


	//   ....[134]....
        /*0948*/ 	.word	0x00000e60
        /*094c*/ 	.word	0x000000ff
        /*0950*/ 	.word	0x00000218
        /*0954*/ 	.short	0x0100
        /*0956*/ 	.byte	0x04
	.zero		1


	//   ....[135]....
        /*0958*/ 	.word	0x00000e70
        /*095c*/ 	.word	0x000000ff
        /*0960*/ 	.word	0x00000458
        /*0964*/ 	.short	0x0100
        /*0966*/ 	.byte	0x04
	.zero		1


	//   ....[136]....
        /*0968*/ 	.word	0x00000e80
        /*096c*/ 	.word	0x000000ff
        /*0970*/ 	.word	0x00000220
        /*0974*/ 	.short	0x0100
        /*0976*/ 	.byte	0x04
	.zero		1


	//   ....[137]....
        /*0978*/ 	.word	0x00000e90
        /*097c*/ 	.word	0x000000ff
        /*0980*/ 	.word	0x00000460
        /*0984*/ 	.short	0x0100
        /*0986*/ 	.byte	0x04
	.zero		1


	//   ....[138]....
        /*0988*/ 	.word	0x00000ea0
        /*098c*/ 	.word	0x000000ff
        /*0990*/ 	.word	0x00000228
        /*0994*/ 	.short	0x0100
        /*0996*/ 	.byte	0x04
	.zero		1


	//   ....[139]....
        /*0998*/ 	.word	0x00000eb0
        /*099c*/ 	.word	0x000000ff
        /*09a0*/ 	.word	0x00000468
        /*09a4*/ 	.short	0x0100
        /*09a6*/ 	.byte	0x04
	.zero		1


	//   ....[140]....
        /*09a8*/ 	.word	0x00000ec0
        /*09ac*/ 	.word	0x000000ff
        /*09b0*/ 	.word	0x00000230
        /*09b4*/ 	.short	0x0100
        /*09b6*/ 	.byte	0x04
	.zero		1


	//   ....[141]....
        /*09b8*/ 	.word	0x00000ed0
        /*09bc*/ 	.word	0x000000ff
        /*09c0*/ 	.word	0x00000470
        /*09c4*/ 	.short	0x0100
        /*09c6*/ 	.byte	0x04
	.zero		1


	//   ....[142]....
        /*09c8*/ 	.word	0x00000ee0
        /*09cc*/ 	.word	0x000000ff
        /*09d0*/ 	.word	0x00000238
        /*09d4*/ 	.short	0x0100
        /*09d6*/ 	.byte	0x04
	.zero		1


	//   ....[143]....
        /*09d8*/ 	.word	0x00000ef0
        /*09dc*/ 	.word	0x000000ff
        /*09e0*/ 	.word	0x00000478
        /*09e4*/ 	.short	0x0100
        /*09e6*/ 	.byte	0x04
	.zero		1


	//   ....[144]....
        /*09e8*/ 	.word	0x00001030
        /*09ec*/ 	.word	0x000000ff
        /*09f0*/ 	.word	0x00000480
        /*09f4*/ 	.short	0x0100
        /*09f6*/ 	.byte	0x04
	.zero		1


	//   ....[145]....
        /*09f8*/ 	.word	0x00001040
        /*09fc*/ 	.word	0x000000ff
        /*0a00*/ 	.word	0x00000490
        /*0a04*/ 	.short	0x0100
        /*0a06*/ 	.byte	0x04
	.zero		1


	//   ....[146]....
        /*0a08*/ 	.word	0x00001050
        /*0a0c*/ 	.word	0x000000ff
        /*0a10*/ 	.word	0x00000488
        /*0a14*/ 	.short	0x0100
        /*0a16*/ 	.byte	0x04
	.zero		1


	//   ....[147]....
        /*0a18*/ 	.word	0x00001060
        /*0a1c*/ 	.word	0x000000ff
        /*0a20*/ 	.word	0x00000498
        /*0a24*/ 	.short	0x0100
        /*0a26*/ 	.byte	0x04
	.zero		1


	//   ....[148]....
        /*0a28*/ 	.word	0x00001150
        /*0a2c*/ 	.word	0x000000ff
        /*0a30*/ 	.word	0x000004a0
        /*0a34*/ 	.short	0x0100
        /*0a36*/ 	.byte	0x06
	.zero		1


	//   ....[149]....
        /*0a38*/ 	.word	0x00001160
        /*0a3c*/ 	.word	0x000000ff
        /*0a40*/ 	.word	0x000004a8
        /*0a44*/ 	.short	0x0100
        /*0a46*/ 	.byte	0x06
	.zero		1


	//   ....[150]....
        /*0a48*/ 	.word	0x000012a0
        /*0a4c*/ 	.word	0x000000ff
        /*0a50*/ 	.word	0x000004b0
        /*0a54*/ 	.short	0x0100
        /*0a56*/ 	.byte	0x06
	.zero		1


	//   ....[151]....
        /*0a58*/ 	.word	0x000012b0
        /*0a5c*/ 	.word	0x000000ff
        /*0a60*/ 	.word	0x000004c0
        /*0a64*/ 	.short	0x0100
        /*0a66*/ 	.byte	0x06
	.zero		1


	//   ....[152]....
        /*0a68*/ 	.word	0x000012c0
        /*0a6c*/ 	.word	0x000000ff
        /*0a70*/ 	.word	0x000004b8
        /*0a74*/ 	.short	0x0100
        /*0a76*/ 	.byte	0x06
	.zero		1


	//   ....[153]....
        /*0a78*/ 	.word	0x000012d0
        /*0a7c*/ 	.word	0x000000ff
        /*0a80*/ 	.word	0x000004c8
        /*0a84*/ 	.short	0x0100
        /*0a86*/ 	.byte	0x06
	.zero		1


	//   ....[154]....
        /*0a88*/ 	.word	0x00001400
        /*0a8c*/ 	.word	0x000000ff
        /*0a90*/ 	.word	0x000004d0
        /*0a94*/ 	.short	0x0100
        /*0a96*/ 	.byte	0x04
	.zero		1


	//   ....[155]....
        /*0a98*/ 	.word	0x00001410
        /*0a9c*/ 	.word	0x000000ff
        /*0aa0*/ 	.word	0x000004f0
        /*0aa4*/ 	.short	0x0100
        /*0aa6*/ 	.byte	0x04
	.zero		1


	//   ....[156]....
        /*0aa8*/ 	.word	0x00001420
        /*0aac*/ 	.word	0x000000ff
        /*0ab0*/ 	.word	0x000004d8
        /*0ab4*/ 	.short	0x0100
        /*0ab6*/ 	.byte	0x04
	.zero		1


	//   ....[157]....
        /*0ab8*/ 	.word	0x00001430
        /*0abc*/ 	.word	0x000000ff
        /*0ac0*/ 	.word	0x000004f8
        /*0ac4*/ 	.short	0x0100
        /*0ac6*/ 	.byte	0x04
	.zero		1


	//   ....[158]....
        /*0ac8*/ 	.word	0x00001440
        /*0acc*/ 	.word	0x000000ff
        /*0ad0*/ 	.word	0x000004e0
        /*0ad4*/ 	.short	0x0100
        /*0ad6*/ 	.byte	0x04
	.zero		1


	//   ....[159]....
        /*0ad8*/ 	.word	0x00001450
        /*0adc*/ 	.word	0x000000ff
        /*0ae0*/ 	.word	0x00000500
        /*0ae4*/ 	.short	0x0100
        /*0ae6*/ 	.byte	0x04
	.zero		1


	//   ....[160]....
        /*0ae8*/ 	.word	0x00001460
        /*0aec*/ 	.word	0x000000ff
        /*0af0*/ 	.word	0x000004e8
        /*0af4*/ 	.short	0x0100
        /*0af6*/ 	.byte	0x04
	.zero		1


	//   ....[161]....
        /*0af8*/ 	.word	0x00001470
        /*0afc*/ 	.word	0x000000ff
        /*0b00*/ 	.word	0x00000508
        /*0b04*/ 	.short	0x0100
        /*0b06*/ 	.byte	0x04
	.zero		1


	//   ....[162]....
        /*0b08*/ 	.word	0x00001560
        /*0b0c*/ 	.word	0x000000ff
        /*0b10*/ 	.word	0x00000510
        /*0b14*/ 	.short	0x0100
        /*0b16*/ 	.byte	0x04
	.zero		1


	//   ....[163]....
        /*0b18*/ 	.word	0x00001570
        /*0b1c*/ 	.word	0x000000ff
        /*0b20*/ 	.word	0x00000520
        /*0b24*/ 	.short	0x0100
        /*0b26*/ 	.byte	0x04
	.zero		1


	//   ....[164]....
        /*0b28*/ 	.word	0x00001580
        /*0b2c*/ 	.word	0x000000ff
        /*0b30*/ 	.word	0x00000518
        /*0b34*/ 	.short	0x0100
        /*0b36*/ 	.byte	0x04
	.zero		1


	//   ....[165]....
        /*0b38*/ 	.word	0x00001590
        /*0b3c*/ 	.word	0x000000ff
        /*0b40*/ 	.word	0x00000528
        /*0b44*/ 	.short	0x0100
        /*0b46*/ 	.byte	0x04
	.zero		1


	//   ....[166]....
        /*0b48*/ 	.word	0x000020d0
        /*0b4c*/ 	.word	0x00000000
        /*0b50*/ 	.word	0x00000520
        /*0b54*/ 	.short	0x010a
        /*0b56*/ 	.byte	0xff
	.zero		1


	//   ....[167]....
        /*0b58*/ 	.word	0x00002100
        /*0b5c*/ 	.word	0x00000000
        /*0b60*/ 	.word	0x00000510
        /*0b64*/ 	.short	0x0101
        /*0b66*/ 	.byte	0xff
	.zero		1


	//   ....[168]....
        /*0b68*/ 	.word	0x000021b0
        /*0b6c*/ 	.word	0x000000ff
        /*0b70*/ 	.word	0x00000240
        /*0b74*/ 	.short	0x010a
        /*0b76*/ 	.byte	0x04
	.zero		1


	//   ....[169]....
        /*0b78*/ 	.word	0x00002230
        /*0b7c*/ 	.word	0x000000ff
        /*0b80*/ 	.word	0x00000240
        /*0b84*/ 	.short	0x010a
        /*0b86*/ 	.byte	0x21
	.zero		1


	//   ....[170]....
        /*0b88*/ 	.word	0x000023c0
        /*0b8c*/ 	.word	0x000000ff
        /*0b90*/ 	.word	0x00000240
        /*0b94*/ 	.short	0x010a
        /*0b96*/ 	.byte	0x08
	.zero		1


	//   ....[171]....
        /*0b98*/ 	.word	0x000024f0
        /*0b9c*/ 	.word	0x000000ff
        /*0ba0*/ 	.word	0x000004a8
        /*0ba4*/ 	.short	0x0101
        /*0ba6*/ 	.byte	0x07
	.zero		1


	//   ....[172]....
        /*0ba8*/ 	.word	0x00002510
        /*0bac*/ 	.word	0x000000ff
        /*0bb0*/ 	.word	0x00000240
        /*0bb4*/ 	.short	0x010a
        /*0bb6*/ 	.byte	0x04
	.zero		1


	//   ....[173]....
        /*0bb8*/ 	.word	0x00002590
        /*0bbc*/ 	.word	0x000000ff
        /*0bc0*/ 	.word	0x00000240
        /*0bc4*/ 	.short	0x010a
        /*0bc6*/ 	.byte	0x09
	.zero		1


	//   ....[174]....
        /*0bc8*/ 	.word	0x00002730
        /*0bcc*/ 	.word	0x000000ff
        /*0bd0*/ 	.word	0x00000240
        /*0bd4*/ 	.short	0x010a
        /*0bd6*/ 	.byte	0x06
	.zero		1


	//   ....[175]....
        /*0bd8*/ 	.word	0x00002860
        /*0bdc*/ 	.word	0x00000003
        /*0be0*/ 	.word	0x000004b0
        /*0be4*/ 	.short	0x010a
        /*0be6*/ 	.byte	0xff
	.zero		1


	//   ....[176]....
        /*0be8*/ 	.word	0x000029b0
        /*0bec*/ 	.word	0x00000000
        /*0bf0*/ 	.word	0x00000000
        /*0bf4*/ 	.short	0x0101
        /*0bf6*/ 	.byte	0xff
	.zero		1


	//   ....[177]....
        /*0bf8*/ 	.word	0x00002f50
        /*0bfc*/ 	.word	0x000000ff
        /*0c00*/ 	.word	0x00000000
        /*0c04*/ 	.short	0x010a
        /*0c06*/ 	.byte	0x04
	.zero		1


	//   ....[178]....
        /*0c08*/ 	.word	0x00002fe0
        /*0c0c*/ 	.word	0x000000ff
        /*0c10*/ 	.word	0x00000000
        /*0c14*/ 	.short	0x010a
        /*0c16*/ 	.byte	0x05
	.zero		1


	//   ....[179]....
        /*0c18*/ 	.word	0x00003070
        /*0c1c*/ 	.word	0x000000ff
        /*0c20*/ 	.word	0x00000000
        /*0c24*/ 	.short	0x010a
        /*0c26*/ 	.byte	0x05
	.zero		1


	//   ....[180]....
        /*0c28*/ 	.word	0x00003100
        /*0c2c*/ 	.word	0x000000ff
        /*0c30*/ 	.word	0x00000000
        /*0c34*/ 	.short	0x010a
        /*0c36*/ 	.byte	0x05
	.zero		1


	//   ....[181]....
        /*0c38*/ 	.word	0x00003190
        /*0c3c*/ 	.word	0x000000ff
        /*0c40*/ 	.word	0x00000000
        /*0c44*/ 	.short	0x010a
        /*0c46*/ 	.byte	0x05
	.zero		1


	//   ....[182]....
        /*0c48*/ 	.word	0x00003220
        /*0c4c*/ 	.word	0x000000ff
        /*0c50*/ 	.word	0x00000000
        /*0c54*/ 	.short	0x010a
        /*0c56*/ 	.byte	0x05
	.zero		1


	//   ....[183]....
        /*0c58*/ 	.word	0x000032b0
        /*0c5c*/ 	.word	0x000000ff
        /*0c60*/ 	.word	0x00000000
        /*0c64*/ 	.short	0x010a
        /*0c66*/ 	.byte	0x05
	.zero		1


	//   ....[184]....
        /*0c68*/ 	.word	0x00003340
        /*0c6c*/ 	.word	0x000000ff
        /*0c70*/ 	.word	0x00000000
        /*0c74*/ 	.short	0x010a
        /*0c76*/ 	.byte	0x05
	.zero		1


	//   ....[185]....
        /*0c78*/ 	.word	0x000033d0
        /*0c7c*/ 	.word	0x000000ff
        /*0c80*/ 	.word	0x00000000
        /*0c84*/ 	.short	0x010a
        /*0c86*/ 	.byte	0x05
	.zero		1


	//   ....[186]....
        /*0c88*/ 	.word	0x00003460
        /*0c8c*/ 	.word	0x000000ff
        /*0c90*/ 	.word	0x00000000
        /*0c94*/ 	.short	0x010a
        /*0c96*/ 	.byte	0x05
	.zero		1


	//   ....[187]....
        /*0c98*/ 	.word	0x000034f0
        /*0c9c*/ 	.word	0x000000ff
        /*0ca0*/ 	.word	0x00000000
        /*0ca4*/ 	.short	0x010a
        /*0ca6*/ 	.byte	0x05
	.zero		1


	//   ....[188]....
        /*0ca8*/ 	.word	0x00003580
        /*0cac*/ 	.word	0x000000ff
        /*0cb0*/ 	.word	0x00000000
        /*0cb4*/ 	.short	0x010a
        /*0cb6*/ 	.byte	0x05
	.zero		1


	//   ....[189]....
        /*0cb8*/ 	.word	0x00003610
        /*0cbc*/ 	.word	0x000000ff
        /*0cc0*/ 	.word	0x00000000
        /*0cc4*/ 	.short	0x010a
        /*0cc6*/ 	.byte	0x05
	.zero		1


	//   ....[190]....
        /*0cc8*/ 	.word	0x000036a0
        /*0ccc*/ 	.word	0x000000ff
        /*0cd0*/ 	.word	0x00000000
        /*0cd4*/ 	.short	0x010a
        /*0cd6*/ 	.byte	0x05
	.zero		1


	//   ....[191]....
        /*0cd8*/ 	.word	0x00003730
        /*0cdc*/ 	.word	0x000000ff
        /*0ce0*/ 	.word	0x00000000
        /*0ce4*/ 	.short	0x010a
        /*0ce6*/ 	.byte	0x05
	.zero		1


	//   ....[192]....
        /*0ce8*/ 	.word	0x000037c0
        /*0cec*/ 	.word	0x000000ff
        /*0cf0*/ 	.word	0x00000000
        /*0cf4*/ 	.short	0x010a
        /*0cf6*/ 	.byte	0x05
	.zero		1


	//   ....[193]....
        /*0cf8*/ 	.word	0x00003850
        /*0cfc*/ 	.word	0x000000ff
        /*0d00*/ 	.word	0x00000000
        /*0d04*/ 	.short	0x010a
        /*0d06*/ 	.byte	0x05
	.zero		1


	//   ....[194]....
        /*0d08*/ 	.word	0x000038e0
        /*0d0c*/ 	.word	0x000000ff
        /*0d10*/ 	.word	0x00000000
        /*0d14*/ 	.short	0x010a
        /*0d16*/ 	.byte	0x05
	.zero		1


	//   ....[195]....
        /*0d18*/ 	.word	0x00003970
        /*0d1c*/ 	.word	0x000000ff
        /*0d20*/ 	.word	0x00000000
        /*0d24*/ 	.short	0x010a
        /*0d26*/ 	.byte	0x05
	.zero		1


	//   ....[196]....
        /*0d28*/ 	.word	0x00003a00
        /*0d2c*/ 	.word	0x000000ff
        /*0d30*/ 	.word	0x00000000
        /*0d34*/ 	.short	0x010a
        /*0d36*/ 	.byte	0x05
	.zero		1


	//   ....[197]....
        /*0d38*/ 	.word	0x00003a90
        /*0d3c*/ 	.word	0x000000ff
        /*0d40*/ 	.word	0x00000000
        /*0d44*/ 	.short	0x010a
        /*0d46*/ 	.byte	0x05
	.zero		1


	//   ....[198]....
        /*0d48*/ 	.word	0x00003b20
        /*0d4c*/ 	.word	0x000000ff
        /*0d50*/ 	.word	0x00000000
        /*0d54*/ 	.short	0x010a
        /*0d56*/ 	.byte	0x05
	.zero		1


	//   ....[199]....
        /*0d58*/ 	.word	0x00003bb0
        /*0d5c*/ 	.word	0x000000ff
        /*0d60*/ 	.word	0x00000000
        /*0d64*/ 	.short	0x010a
        /*0d66*/ 	.byte	0x05
	.zero		1


	//   ....[200]....
        /*0d68*/ 	.word	0x00003c40
        /*0d6c*/ 	.word	0x000000ff
        /*0d70*/ 	.word	0x00000000
        /*0d74*/ 	.short	0x010a
        /*0d76*/ 	.byte	0x05
	.zero		1


	//   ....[201]....
        /*0d78*/ 	.word	0x00003cd0
        /*0d7c*/ 	.word	0x000000ff
        /*0d80*/ 	.word	0x00000000
        /*0d84*/ 	.short	0x010a
        /*0d86*/ 	.byte	0x05
	.zero		1


	//   ....[202]....
        /*0d88*/ 	.word	0x00003d60
        /*0d8c*/ 	.word	0x000000ff
        /*0d90*/ 	.word	0x00000000
        /*0d94*/ 	.short	0x010a
        /*0d96*/ 	.byte	0x05
	.zero		1


	//   ....[203]....
        /*0d98*/ 	.word	0x00003df0
        /*0d9c*/ 	.word	0x000000ff
        /*0da0*/ 	.word	0x00000000
        /*0da4*/ 	.short	0x010a
        /*0da6*/ 	.byte	0x05
	.zero		1


	//   ....[204]....
        /*0da8*/ 	.word	0x00003e80
        /*0dac*/ 	.word	0x000000ff
        /*0db0*/ 	.word	0x00000000
        /*0db4*/ 	.short	0x010a
        /*0db6*/ 	.byte	0x05
	.zero		1


	//   ....[205]....
        /*0db8*/ 	.word	0x00003f10
        /*0dbc*/ 	.word	0x000000ff
        /*0dc0*/ 	.word	0x00000000
        /*0dc4*/ 	.short	0x010a
        /*0dc6*/ 	.byte	0x05
	.zero		1


	//   ....[206]....
        /*0dc8*/ 	.word	0x00003fa0
        /*0dcc*/ 	.word	0x000000ff
        /*0dd0*/ 	.word	0x00000000
        /*0dd4*/ 	.short	0x010a
        /*0dd6*/ 	.byte	0x05
	.zero		1


	//   ....[207]....
        /*0dd8*/ 	.word	0x00004030
        /*0ddc*/ 	.word	0x000000ff
        /*0de0*/ 	.word	0x00000000
        /*0de4*/ 	.short	0x010a
        /*0de6*/ 	.byte	0x05
	.zero		1


	//   ....[208]....
        /*0de8*/ 	.word	0x000040c0
        /*0dec*/ 	.word	0x000000ff
        /*0df0*/ 	.word	0x00000000
        /*0df4*/ 	.short	0x010a
        /*0df6*/ 	.byte	0x05
	.zero		1


	//   ....[209]....
        /*0df8*/ 	.word	0x00004150
        /*0dfc*/ 	.word	0x000000ff
        /*0e00*/ 	.word	0x00000000
        /*0e04*/ 	.short	0x010a
        /*0e06*/ 	.byte	0x05
	.zero		1


	//   ....[210]....
        /*0e08*/ 	.word	0x000041e0
        /*0e0c*/ 	.word	0x000000ff
        /*0e10*/ 	.word	0x00000000
        /*0e14*/ 	.short	0x010a
        /*0e16*/ 	.byte	0x05
	.zero		1


	//   ....[211]....
        /*0e18*/ 	.word	0x00004270
        /*0e1c*/ 	.word	0x000000ff
        /*0e20*/ 	.word	0x00000000
        /*0e24*/ 	.short	0x010a
        /*0e26*/ 	.byte	0x05
	.zero		1


	//   ....[212]....
        /*0e28*/ 	.word	0x00004300
        /*0e2c*/ 	.word	0x000000ff
        /*0e30*/ 	.word	0x00000000
        /*0e34*/ 	.short	0x010a
        /*0e36*/ 	.byte	0x05
	.zero		1


	//   ....[213]....
        /*0e38*/ 	.word	0x00004390
        /*0e3c*/ 	.word	0x000000ff
        /*0e40*/ 	.word	0x00000000
        /*0e44*/ 	.short	0x010a
        /*0e46*/ 	.byte	0x05
	.zero		1


	//   ....[214]....
        /*0e48*/ 	.word	0x00004420
        /*0e4c*/ 	.word	0x000000ff
        /*0e50*/ 	.word	0x00000000
        /*0e54*/ 	.short	0x010a
        /*0e56*/ 	.byte	0x05
	.zero		1


	//   ....[215]....
        /*0e58*/ 	.word	0x000044b0
        /*0e5c*/ 	.word	0x000000ff
        /*0e60*/ 	.word	0x00000000
        /*0e64*/ 	.short	0x010a
        /*0e66*/ 	.byte	0x05
	.zero		1


	//   ....[216]....
        /*0e68*/ 	.word	0x00004540
        /*0e6c*/ 	.word	0x000000ff
        /*0e70*/ 	.word	0x00000000
        /*0e74*/ 	.short	0x010a
        /*0e76*/ 	.byte	0x05
	.zero		1


	//   ....[217]....
        /*0e78*/ 	.word	0x000045d0
        /*0e7c*/ 	.word	0x000000ff
        /*0e80*/ 	.word	0x00000000
        /*0e84*/ 	.short	0x010a
        /*0e86*/ 	.byte	0x05
	.zero		1


	//   ....[218]....
        /*0e88*/ 	.word	0x00004660
        /*0e8c*/ 	.word	0x000000ff
        /*0e90*/ 	.word	0x00000000
        /*0e94*/ 	.short	0x010a
        /*0e96*/ 	.byte	0x05
	.zero		1


	//   ....[219]....
        /*0e98*/ 	.word	0x000046f0
        /*0e9c*/ 	.word	0x000000ff
        /*0ea0*/ 	.word	0x00000000
        /*0ea4*/ 	.short	0x010a
        /*0ea6*/ 	.byte	0x05
	.zero		1


	//   ....[220]....
        /*0ea8*/ 	.word	0x00004780
        /*0eac*/ 	.word	0x000000ff
        /*0eb0*/ 	.word	0x00000000
        /*0eb4*/ 	.short	0x010a
        /*0eb6*/ 	.byte	0x05
	.zero		1


	//   ....[221]....
        /*0eb8*/ 	.word	0x00004810
        /*0ebc*/ 	.word	0x000000ff
        /*0ec0*/ 	.word	0x00000000
        /*0ec4*/ 	.short	0x010a
        /*0ec6*/ 	.byte	0x05
	.zero		1


	//   ....[222]....
        /*0ec8*/ 	.word	0x000048a0
        /*0ecc*/ 	.word	0x000000ff
        /*0ed0*/ 	.word	0x00000000
        /*0ed4*/ 	.short	0x010a
        /*0ed6*/ 	.byte	0x05
	.zero		1


	//   ....[223]....
        /*0ed8*/ 	.word	0x00004930
        /*0edc*/ 	.word	0x000000ff
        /*0ee0*/ 	.word	0x00000000
        /*0ee4*/ 	.short	0x010a
        /*0ee6*/ 	.byte	0x05
	.zero		1


	//   ....[224]....
        /*0ee8*/ 	.word	0x000049c0
        /*0eec*/ 	.word	0x000000ff
        /*0ef0*/ 	.word	0x00000000
        /*0ef4*/ 	.short	0x010a
        /*0ef6*/ 	.byte	0x05
	.zero		1


	//   ....[225]....
        /*0ef8*/ 	.word	0x00004a50
        /*0efc*/ 	.word	0x000000ff
        /*0f00*/ 	.word	0x00000000
        /*0f04*/ 	.short	0x010a
        /*0f06*/ 	.byte	0x05
	.zero		1


	//   ....[226]....
        /*0f08*/ 	.word	0x00004ae0
        /*0f0c*/ 	.word	0x000000ff
        /*0f10*/ 	.word	0x00000000
        /*0f14*/ 	.short	0x010a
        /*0f16*/ 	.byte	0x05
	.zero		1


	//   ....[227]....
        /*0f18*/ 	.word	0x00004b70
        /*0f1c*/ 	.word	0x000000ff
        /*0f20*/ 	.word	0x00000000
        /*0f24*/ 	.short	0x010a
        /*0f26*/ 	.byte	0x05
	.zero		1


	//   ....[228]....
        /*0f28*/ 	.word	0x00004c00
        /*0f2c*/ 	.word	0x000000ff
        /*0f30*/ 	.word	0x00000000
        /*0f34*/ 	.short	0x010a
        /*0f36*/ 	.byte	0x05
	.zero		1


	//   ....[229]....
        /*0f38*/ 	.word	0x00004c90
        /*0f3c*/ 	.word	0x000000ff
        /*0f40*/ 	.word	0x00000000
        /*0f44*/ 	.short	0x010a
        /*0f46*/ 	.byte	0x05
	.zero		1


	//   ....[230]....
        /*0f48*/ 	.word	0x00004d20
        /*0f4c*/ 	.word	0x000000ff
        /*0f50*/ 	.word	0x00000000
        /*0f54*/ 	.short	0x010a
        /*0f56*/ 	.byte	0x05
	.zero		1


	//   ....[231]....
        /*0f58*/ 	.word	0x00004db0
        /*0f5c*/ 	.word	0x000000ff
        /*0f60*/ 	.word	0x00000000
        /*0f64*/ 	.short	0x010a
        /*0f66*/ 	.byte	0x05
	.zero		1


	//   ....[232]....
        /*0f68*/ 	.word	0x00004e40
        /*0f6c*/ 	.word	0x000000ff
        /*0f70*/ 	.word	0x00000000
        /*0f74*/ 	.short	0x010a
        /*0f76*/ 	.byte	0x05
	.zero		1


	//   ....[233]....
        /*0f78*/ 	.word	0x00004ed0
        /*0f7c*/ 	.word	0x000000ff
        /*0f80*/ 	.word	0x00000000
        /*0f84*/ 	.short	0x010a
        /*0f86*/ 	.byte	0x05
	.zero		1


	//   ....[234]....
        /*0f88*/ 	.word	0x00004f60
        /*0f8c*/ 	.word	0x000000ff
        /*0f90*/ 	.word	0x00000000
        /*0f94*/ 	.short	0x010a
        /*0f96*/ 	.byte	0x05
	.zero		1


	//   ....[235]....
        /*0f98*/ 	.word	0x00004ff0
        /*0f9c*/ 	.word	0x000000ff
        /*0fa0*/ 	.word	0x00000000
        /*0fa4*/ 	.short	0x010a
        /*0fa6*/ 	.byte	0x05
	.zero		1


	//   ....[236]....
        /*0fa8*/ 	.word	0x00005080
        /*0fac*/ 	.word	0x000000ff
        /*0fb0*/ 	.word	0x00000000
        /*0fb4*/ 	.short	0x010a
        /*0fb6*/ 	.byte	0x05
	.zero		1


	//   ....[237]....
        /*0fb8*/ 	.word	0x00005110
        /*0fbc*/ 	.word	0x000000ff
        /*0fc0*/ 	.word	0x00000000
        /*0fc4*/ 	.short	0x010a
        /*0fc6*/ 	.byte	0x05
	.zero		1


	//   ....[238]....
        /*0fc8*/ 	.word	0x000051a0
        /*0fcc*/ 	.word	0x000000ff
        /*0fd0*/ 	.word	0x00000000
        /*0fd4*/ 	.short	0x010a
        /*0fd6*/ 	.byte	0x05
	.zero		1


	//   ....[239]....
        /*0fd8*/ 	.word	0x00005230
        /*0fdc*/ 	.word	0x000000ff
        /*0fe0*/ 	.word	0x00000000
        /*0fe4*/ 	.short	0x010a
        /*0fe6*/ 	.byte	0x05
	.zero		1


	//   ....[240]....
        /*0fe8*/ 	.word	0x000052c0
        /*0fec*/ 	.word	0x000000ff
        /*0ff0*/ 	.word	0x00000000
        /*0ff4*/ 	.short	0x010a
        /*0ff6*/ 	.byte	0x05
	.zero		1


	//   ....[241]....
        /*0ff8*/ 	.word	0x00005350
        /*0ffc*/ 	.word	0x000000ff
        /*1000*/ 	.word	0x00000000
        /*1004*/ 	.short	0x010a
        /*1006*/ 	.byte	0x05
	.zero		1


	//   ....[242]....
        /*1008*/ 	.word	0x000053e0
        /*100c*/ 	.word	0x000000ff
        /*1010*/ 	.word	0x00000000
        /*1014*/ 	.short	0x010a
        /*1016*/ 	.byte	0x05
	.zero		1


	//   ....[243]....
        /*1018*/ 	.word	0x00005470
        /*101c*/ 	.word	0x000000ff
        /*1020*/ 	.word	0x00000000
        /*1024*/ 	.short	0x010a
        /*1026*/ 	.byte	0x05
	.zero		1


	//   ....[244]....
        /*1028*/ 	.word	0x00005500
        /*102c*/ 	.word	0x000000ff
        /*1030*/ 	.word	0x00000000
        /*1034*/ 	.short	0x010a
        /*1036*/ 	.byte	0x05
	.zero		1


	//   ....[245]....
        /*1038*/ 	.word	0x00005590
        /*103c*/ 	.word	0x000000ff
        /*1040*/ 	.word	0x00000000
        /*1044*/ 	.short	0x010a
        /*1046*/ 	.byte	0x05
	.zero		1


	//   ....[246]....
        /*1048*/ 	.word	0x00005620
        /*104c*/ 	.word	0x000000ff
        /*1050*/ 	.word	0x00000000
        /*1054*/ 	.short	0x010a
        /*1056*/ 	.byte	0x05
	.zero		1


	//   ....[247]....
        /*1058*/ 	.word	0x000056b0
        /*105c*/ 	.word	0x000000ff
        /*1060*/ 	.word	0x00000000
        /*1064*/ 	.short	0x010a
        /*1066*/ 	.byte	0x05
	.zero		1


	//   ....[248]....
        /*1068*/ 	.word	0x00005750
        /*106c*/ 	.word	0x00000000
        /*1070*/ 	.word	0x00000000
        /*1074*/ 	.short	0x010a
        /*1076*/ 	.byte	0xff
	.zero		1


	//   ....[249]....
        /*1078*/ 	.word	0x00005890
        /*107c*/ 	.word	0x00000002
        /*1080*/ 	.word	0x00000510
        /*1084*/ 	.short	0x010a
        /*1086*/ 	.byte	0xff
	.zero		1


	//   ....[250]....
        /*1088*/ 	.word	0x00005900
        /*108c*/ 	.word	0x00000002
        /*1090*/ 	.word	0x00000000
        /*1094*/ 	.short	0x0101
        /*1096*/ 	.byte	0xff
	.zero		1


	//   ....[251]....
        /*1098*/ 	.word	0x00005920
        /*109c*/ 	.word	0x000000ff
        /*10a0*/ 	.word	0x000004c0
        /*10a4*/ 	.short	0x010a
        /*10a6*/ 	.byte	0x04
	.zero		1


	//   ....[252]....
        /*10a8*/ 	.word	0x00005a40
        /*10ac*/ 	.word	0x00000002
        /*10b0*/ 	.word	0x000004b0
        /*10b4*/ 	.short	0x010a
        /*10b6*/ 	.byte	0xff
	.zero		1


	//   ....[253]....
        /*10b8*/ 	.word	0x00005b40
        /*10bc*/ 	.word	0x00000002
        /*10c0*/ 	.word	0x00000000
        /*10c4*/ 	.short	0x0101
        /*10c6*/ 	.byte	0xff
	.zero		1


	//   ....[254]....
        /*10c8*/ 	.word	0x00005bd0
        /*10cc*/ 	.word	0x000000ff
        /*10d0*/ 	.word	0x000004c0
        /*10d4*/ 	.short	0x0106
        /*10d6*/ 	.byte	0x04
	.zero		1


	//   ....[255]....
        /*10d8*/ 	.word	0x00005bf0
        /*10dc*/ 	.word	0x000000ff
        /*10e0*/ 	.word	0x000004c0
        /*10e4*/ 	.short	0x010a
        /*10e6*/ 	.byte	0x04
	.zero		1


	//   ....[0]....
        /*10e8*/ 	.word	0x00005c80
        /*10ec*/ 	.word	0x000000ff
        /*10f0*/ 	.word	0x000004c0
        /*10f4*/ 	.short	0x0106
        /*10f6*/ 	.byte	0x07
	.zero		1


	//   ....[1]....
        /*10f8*/ 	.word	0x00005cc0
        /*10fc*/ 	.word	0x00000000
        /*1100*/ 	.word	0x000004c0
        /*1104*/ 	.short	0x010a
        /*1106*/ 	.byte	0xff
	.zero		1


	//   ....[2]....
        /*1108*/ 	.word	0x000061c0
        /*110c*/ 	.word	0x00000000
        /*1110*/ 	.word	0x000004b0
        /*1114*/ 	.short	0x010a
        /*1116*/ 	.byte	0xff
	.zero		1


	//   ....[3]....
        /*1118*/ 	.word	0x000062c0
        /*111c*/ 	.word	0x00000003
        /*1120*/ 	.word	0x00000000
        /*1124*/ 	.short	0x0101
        /*1126*/ 	.byte	0xff
	.zero		1


	//   ....[4]....
        /*1128*/ 	.word	0x000062d0
        /*112c*/ 	.word	0x000000ff
        /*1130*/ 	.word	0x00000000
        /*1134*/ 	.short	0x010a
        /*1136*/ 	.byte	0x04
	.zero		1


	//   ....[5]....
        /*1138*/ 	.word	0x000062f0
        /*113c*/ 	.word	0x000000ff
        /*1140*/ 	.word	0x000004f0
        /*1144*/ 	.short	0x010a
        /*1146*/ 	.byte	0x13
	.zero		1


	//   ....[6]....
        /*1148*/ 	.word	0x00006430
        /*114c*/ 	.word	0x000000ff
        /*1150*/ 	.word	0x00000000
        /*1154*/ 	.short	0x010a
        /*1156*/ 	.byte	0x06
	.zero		1


	//   ....[7]....
        /*1158*/ 	.word	0x00006530
        /*115c*/ 	.word	0x000000ff
        /*1160*/ 	.word	0x00000000
        /*1164*/ 	.short	0x010a
        /*1166*/ 	.byte	0x04
	.zero		1


	//   ....[8]....
        /*1168*/ 	.word	0x00006710
        /*116c*/ 	.word	0x000000ff
        /*1170*/ 	.word	0x00000000
        /*1174*/ 	.short	0x010a
        /*1176*/ 	.byte	0x04
	.zero		1


	//   ....[9]....
        /*1178*/ 	.word	0x000067a0
        /*117c*/ 	.word	0x000000ff
        /*1180*/ 	.word	0x00000000
        /*1184*/ 	.short	0x010a
        /*1186*/ 	.byte	0x05
	.zero		1


	//   ....[10]....
        /*1188*/ 	.word	0x00006830
        /*118c*/ 	.word	0x000000ff
        /*1190*/ 	.word	0x00000000
        /*1194*/ 	.short	0x010a
        /*1196*/ 	.byte	0x05
	.zero		1


	//   ....[11]....
        /*1198*/ 	.word	0x000068c0
        /*119c*/ 	.word	0x000000ff
        /*11a0*/ 	.word	0x00000000
        /*11a4*/ 	.short	0x010a
        /*11a6*/ 	.byte	0x04
	.zero		1


	//   ....[12]....
        /*11a8*/ 	.word	0x00006db0
        /*11ac*/ 	.word	0x00000003
        /*11b0*/ 	.word	0x000004b0
        /*11b4*/ 	.short	0x010a
        /*11b6*/ 	.byte	0xff
	.zero		1


	//   ....[13]....
        /*11b8*/ 	.word	0x00006f20
        /*11bc*/ 	.word	0x00000000
        /*11c0*/ 	.word	0x00000000
        /*11c4*/ 	.short	0x0101
        /*11c6*/ 	.byte	0xff
	.zero		1


	//   ....[14]....
        /*11c8*/ 	.word	0x000073d0
        /*11cc*/ 	.word	0x000000ff
        /*11d0*/ 	.word	0x000004a8
        /*11d4*/ 	.short	0x010a
        /*11d6*/ 	.byte	0x18
	.zero		1


	//   ....[15]....
        /*11d8*/ 	.word	0x000075a0
        /*11dc*/ 	.word	0x000000ff
        /*11e0*/ 	.word	0x00000490
        /*11e4*/ 	.short	0x010a
        /*11e6*/ 	.byte	0x04
	.zero		1


	//   ....[16]....
        /*11e8*/ 	.word	0x00007800
        /*11ec*/ 	.word	0x000000ff
        /*11f0*/ 	.word	0x00000480
        /*11f4*/ 	.short	0x010b
        /*11f6*/ 	.byte	0x04
	.zero		1


	//   ....[17]....
        /*11f8*/ 	.word	0x00007810
        /*11fc*/ 	.word	0x000000ff
        /*1200*/ 	.word	0x00000000
        /*1204*/ 	.short	0x0101
        /*1206*/ 	.byte	0x05
	.zero		1


	//   ....[18]....
        /*1208*/ 	.word	0x00007860
        /*120c*/ 	.word	0x000000ff
        /*1210*/ 	.word	0x00000000
        /*1214*/ 	.short	0x010a
        /*1216*/ 	.byte	0x04
	.zero		1


	//   ....[19]....
        /*1218*/ 	.word	0x00007900
        /*121c*/ 	.word	0x00000000
        /*1220*/ 	.word	0x00000000
        /*1224*/ 	.short	0x010a
        /*1226*/ 	.byte	0xff
	.zero		1


	//   ....[20]....
        /*1228*/ 	.word	0x00007c60
        /*122c*/ 	.word	0x00000003
        /*1230*/ 	.word	0x000004b0
        /*1234*/ 	.short	0x010a
        /*1236*/ 	.byte	0xff
	.zero		1


	//   ....[21]....
        /*1238*/ 	.word	0x00007de0
        /*123c*/ 	.word	0x00000000
        /*1240*/ 	.word	0x00000000
        /*1244*/ 	.short	0x0101
        /*1246*/ 	.byte	0xff
	.zero		1


	//   ....[22]....
        /*1248*/ 	.word	0x00008810
        /*124c*/ 	.word	0x00000003
        /*1250*/ 	.word	0x00000480
        /*1254*/ 	.short	0x010a
        /*1256*/ 	.byte	0xff
	.zero		1


	//   ....[23]....
        /*1258*/ 	.word	0x00008820
        /*125c*/ 	.word	0x0000001a
        /*1260*/ 	.word	0x000004d0
        /*1264*/ 	.short	0x010a
        /*1266*/ 	.byte	0xff
	.zero		1


	//   ....[24]....
        /*1268*/ 	.word	0x00008990
        /*126c*/ 	.word	0x00000003
        /*1270*/ 	.word	0x00000480
        /*1274*/ 	.short	0x010a
        /*1276*/ 	.byte	0xff
	.zero		1


	//   ....[25]....
        /*1278*/ 	.word	0x00008ab0
        /*127c*/ 	.word	0x0000001a
        /*1280*/ 	.word	0x000004d0
        /*1284*/ 	.short	0x010a
        /*1286*/ 	.byte	0xff
	.zero		1


	//   ....[26]....
        /*1288*/ 	.word	0x00008e30
        /*128c*/ 	.word	0x000000ff
        /*1290*/ 	.word	0x00000000
        /*1294*/ 	.short	0x0101
        /*1296*/ 	.byte	0x05
	.zero		1


	//   ....[27]....
        /*1298*/ 	.word	0x000092b0
        /*129c*/ 	.word	0x00000000
        /*12a0*/ 	.word	0x00000000
        /*12a4*/ 	.short	0x0101
        /*12a6*/ 	.byte	0xff
	.zero		1


	//   ....[28]....
        /*12a8*/ 	.word	0x00009550
        /*12ac*/ 	.word	0x00000000
        /*12b0*/ 	.word	0x00000520
        /*12b4*/ 	.short	0x010a
        /*12b6*/ 	.byte	0xff
	.zero		1


	//   ....[29]....
        /*12b8*/ 	.word	0x000095b0
        /*12bc*/ 	.word	0x00000000
        /*12c0*/ 	.word	0x00000240
        /*12c4*/ 	.short	0x010a
        /*12c6*/ 	.byte	0xff
	.zero		1


	//   ....[30]....
        /*12c8*/ 	.word	0x00009610
        /*12cc*/ 	.word	0x00000000
        /*12d0*/ 	.word	0x00000240
        /*12d4*/ 	.short	0x010a
        /*12d6*/ 	.byte	0xff
	.zero		1


	//   ....[31]....
        /*12d8*/ 	.word	0x00009660
        /*12dc*/ 	.word	0x00000003
        /*12e0*/ 	.word	0x000004b0
        /*12e4*/ 	.short	0x010a
        /*12e6*/ 	.byte	0xff
	.zero		1


	//   ....[32]....
        /*12e8*/ 	.word	0x000096c0
        /*12ec*/ 	.word	0x00000000
        /*12f0*/ 	.word	0x00000000
        /*12f4*/ 	.short	0x010a
        /*12f6*/ 	.byte	0xff
	.zero		1


	//   ....[33]....
        /*12f8*/ 	.word	0x00009720
        /*12fc*/ 	.word	0x00000000
        /*1300*/ 	.word	0x00000000
        /*1304*/ 	.short	0x010a
        /*1306*/ 	.byte	0xff
	.zero		1


	//   ....[34]....
        /*1308*/ 	.word	0x00009780
        /*130c*/ 	.word	0x00000000
        /*1310*/ 	.word	0x00000000
        /*1314*/ 	.short	0x010a
        /*1316*/ 	.byte	0xff
	.zero		1


	//   ....[35]....
        /*1318*/ 	.word	0x000097e0
        /*131c*/ 	.word	0x00000000
        /*1320*/ 	.word	0x00000000
        /*1324*/ 	.short	0x010a
        /*1326*/ 	.byte	0xff
	.zero		1


	//   ....[36]....
        /*1328*/ 	.word	0x00009840
        /*132c*/ 	.word	0x00000000
        /*1330*/ 	.word	0x00000000
        /*1334*/ 	.short	0x010a
        /*1336*/ 	.byte	0xff
	.zero		1


	//   ....[37]....
        /*1338*/ 	.word	0x000098a0
        /*133c*/ 	.word	0x00000000
        /*1340*/ 	.word	0x00000000
        /*1344*/ 	.short	0x010a
        /*1346*/ 	.byte	0xff
	.zero		1


	//   ....[38]....
        /*1348*/ 	.word	0x00009900
        /*134c*/ 	.word	0x00000000
        /*1350*/ 	.word	0x00000000
        /*1354*/ 	.short	0x010a
        /*1356*/ 	.byte	0xff
	.zero		1


	//   ....[39]....
        /*1358*/ 	.word	0x00009960
        /*135c*/ 	.word	0x00000000
        /*1360*/ 	.word	0x00000000
        /*1364*/ 	.short	0x010a
        /*1366*/ 	.byte	0xff
	.zero		1


	//   ....[40]....
        /*1368*/ 	.word	0x000099c0
        /*136c*/ 	.word	0x00000000
        /*1370*/ 	.word	0x00000000
        /*1374*/ 	.short	0x010a
        /*1376*/ 	.byte	0xff
	.zero		1


	//   ....[41]....
        /*1378*/ 	.word	0x00009a20
        /*137c*/ 	.word	0x00000000
        /*1380*/ 	.word	0x00000000
        /*1384*/ 	.short	0x010a
        /*1386*/ 	.byte	0xff
	.zero		1


	//   ....[42]....
        /*1388*/ 	.word	0x00009a80
        /*138c*/ 	.word	0x00000000
        /*1390*/ 	.word	0x00000000
        /*1394*/ 	.short	0x010a
        /*1396*/ 	.byte	0xff
	.zero		1


	//   ....[43]....
        /*1398*/ 	.word	0x00009ae0
        /*139c*/ 	.word	0x00000000
        /*13a0*/ 	.word	0x00000000
        /*13a4*/ 	.short	0x010a
        /*13a6*/ 	.byte	0xff
	.zero		1


	//   ....[44]....
        /*13a8*/ 	.word	0x00009b40
        /*13ac*/ 	.word	0x00000000
        /*13b0*/ 	.word	0x00000000
        /*13b4*/ 	.short	0x010a
        /*13b6*/ 	.byte	0xff
	.zero		1


	//   ....[45]....
        /*13b8*/ 	.word	0x00009ba0
        /*13bc*/ 	.word	0x00000000
        /*13c0*/ 	.word	0x00000000
        /*13c4*/ 	.short	0x010a
        /*13c6*/ 	.byte	0xff
	.zero		1


	//   ....[46]....
        /*13c8*/ 	.word	0x00009c00
        /*13cc*/ 	.word	0x00000000
        /*13d0*/ 	.word	0x00000000
        /*13d4*/ 	.short	0x010a
        /*13d6*/ 	.byte	0xff
	.zero		1


	//   ....[47]....
        /*13d8*/ 	.word	0x00009c60
        /*13dc*/ 	.word	0x00000000
        /*13e0*/ 	.word	0x00000000
        /*13e4*/ 	.short	0x010a
        /*13e6*/ 	.byte	0xff
	.zero		1


	//   ....[48]....
        /*13e8*/ 	.word	0x00009cc0
        /*13ec*/ 	.word	0x00000000
        /*13f0*/ 	.word	0x00000000
        /*13f4*/ 	.short	0x010a
        /*13f6*/ 	.byte	0xff
	.zero		1


	//   ....[49]....
        /*13f8*/ 	.word	0x00009d20
        /*13fc*/ 	.word	0x00000000
        /*1400*/ 	.word	0x00000000
        /*1404*/ 	.short	0x010a
        /*1406*/ 	.byte	0xff
	.zero		1


	//   ....[50]....
        /*1408*/ 	.word	0x00009d80
        /*140c*/ 	.word	0x00000000
        /*1410*/ 	.word	0x00000000
        /*1414*/ 	.short	0x010a
        /*1416*/ 	.byte	0xff
	.zero		1


	//   ....[51]....
        /*1418*/ 	.word	0x00009de0
        /*141c*/ 	.word	0x00000000
        /*1420*/ 	.word	0x00000000
        /*1424*/ 	.short	0x010a
        /*1426*/ 	.byte	0xff
	.zero		1


	//   ....[52]....
        /*1428*/ 	.word	0x00009e40
        /*142c*/ 	.word	0x00000000
        /*1430*/ 	.word	0x00000000
        /*1434*/ 	.short	0x010a
        /*1436*/ 	.byte	0xff
	.zero		1


	//   ....[53]....
        /*1438*/ 	.word	0x00009ea0
        /*143c*/ 	.word	0x00000000
        /*1440*/ 	.word	0x00000000
        /*1444*/ 	.short	0x010a
        /*1446*/ 	.byte	0xff
	.zero		1


	//   ....[54]....
        /*1448*/ 	.word	0x00009f00
        /*144c*/ 	.word	0x00000000
        /*1450*/ 	.word	0x00000000
        /*1454*/ 	.short	0x010a
        /*1456*/ 	.byte	0xff
	.zero		1


	//   ....[55]....
        /*1458*/ 	.word	0x00009f60
        /*145c*/ 	.word	0x00000000
        /*1460*/ 	.word	0x00000000
        /*1464*/ 	.short	0x010a
        /*1466*/ 	.byte	0xff
	.zero		1


	//   ....[56]....
        /*1468*/ 	.word	0x00009fc0
        /*146c*/ 	.word	0x00000000
        /*1470*/ 	.word	0x00000000
        /*1474*/ 	.short	0x010a
        /*1476*/ 	.byte	0xff
	.zero		1


	//   ....[57]....
        /*1478*/ 	.word	0x0000a020
        /*147c*/ 	.word	0x00000000
        /*1480*/ 	.word	0x00000000
        /*1484*/ 	.short	0x010a
        /*1486*/ 	.byte	0xff
	.zero		1


	//   ....[58]....
        /*1488*/ 	.word	0x0000a080
        /*148c*/ 	.word	0x00000000
        /*1490*/ 	.word	0x00000000
        /*1494*/ 	.short	0x010a
        /*1496*/ 	.byte	0xff
	.zero		1


	//   ....[59]....
        /*1498*/ 	.word	0x0000a0e0
        /*149c*/ 	.word	0x00000000
        /*14a0*/ 	.word	0x00000000
        /*14a4*/ 	.short	0x010a
        /*14a6*/ 	.byte	0xff
	.zero		1


	//   ....[60]....
        /*14a8*/ 	.word	0x0000a140
        /*14ac*/ 	.word	0x00000000
        /*14b0*/ 	.word	0x00000000
        /*14b4*/ 	.short	0x010a
        /*14b6*/ 	.byte	0xff
	.zero		1


	//   ....[61]....
        /*14b8*/ 	.word	0x0000a1a0
        /*14bc*/ 	.word	0x00000000
        /*14c0*/ 	.word	0x00000000
        /*14c4*/ 	.short	0x010a
        /*14c6*/ 	.byte	0xff
	.zero		1


	//   ....[62]....
        /*14c8*/ 	.word	0x0000a200
        /*14cc*/ 	.word	0x00000000
        /*14d0*/ 	.word	0x00000000
        /*14d4*/ 	.short	0x010a
        /*14d6*/ 	.byte	0xff
	.zero		1


	//   ....[63]....
        /*14d8*/ 	.word	0x0000a260
        /*14dc*/ 	.word	0x00000000
        /*14e0*/ 	.word	0x00000000
        /*14e4*/ 	.short	0x010a
        /*14e6*/ 	.byte	0xff
	.zero		1


	//   ....[64]....
        /*14e8*/ 	.word	0x0000a2c0
        /*14ec*/ 	.word	0x00000000
        /*14f0*/ 	.word	0x00000000
        /*14f4*/ 	.short	0x010a
        /*14f6*/ 	.byte	0xff
	.zero		1


	//   ....[65]....
        /*14f8*/ 	.word	0x0000a320
        /*14fc*/ 	.word	0x00000000
        /*1500*/ 	.word	0x00000000
        /*1504*/ 	.short	0x010a
        /*1506*/ 	.byte	0xff
	.zero		1


	//   ....[66]....
        /*1508*/ 	.word	0x0000a380
        /*150c*/ 	.word	0x00000000
        /*1510*/ 	.word	0x00000000
        /*1514*/ 	.short	0x010a
        /*1516*/ 	.byte	0xff
	.zero		1


	//   ....[67]....
        /*1518*/ 	.word	0x0000a3e0
        /*151c*/ 	.word	0x00000000
        /*1520*/ 	.word	0x00000000
        /*1524*/ 	.short	0x010a
        /*1526*/ 	.byte	0xff
	.zero		1


	//   ....[68]....
        /*1528*/ 	.word	0x0000a440
        /*152c*/ 	.word	0x00000000
        /*1530*/ 	.word	0x00000000
        /*1534*/ 	.short	0x010a
        /*1536*/ 	.byte	0xff
	.zero		1


	//   ....[69]....
        /*1538*/ 	.word	0x0000a4a0
        /*153c*/ 	.word	0x00000000
        /*1540*/ 	.word	0x00000000
        /*1544*/ 	.short	0x010a
        /*1546*/ 	.byte	0xff
	.zero		1


	//   ....[70]....
        /*1548*/ 	.word	0x0000a500
        /*154c*/ 	.word	0x00000000
        /*1550*/ 	.word	0x00000000
        /*1554*/ 	.short	0x010a
        /*1556*/ 	.byte	0xff
	.zero		1


	//   ....[71]....
        /*1558*/ 	.word	0x0000a560
        /*155c*/ 	.word	0x00000000
        /*1560*/ 	.word	0x00000000
        /*1564*/ 	.short	0x010a
        /*1566*/ 	.byte	0xff
	.zero		1


	//   ....[72]....
        /*1568*/ 	.word	0x0000a5c0
        /*156c*/ 	.word	0x00000000
        /*1570*/ 	.word	0x00000000
        /*1574*/ 	.short	0x010a
        /*1576*/ 	.byte	0xff
	.zero		1


	//   ....[73]....
        /*1578*/ 	.word	0x0000a620
        /*157c*/ 	.word	0x00000000
        /*1580*/ 	.word	0x00000000
        /*1584*/ 	.short	0x010a
        /*1586*/ 	.byte	0xff
	.zero		1


	//   ....[74]....
        /*1588*/ 	.word	0x0000a680
        /*158c*/ 	.word	0x00000000
        /*1590*/ 	.word	0x00000000
        /*1594*/ 	.short	0x010a
        /*1596*/ 	.byte	0xff
	.zero		1


	//   ....[75]....
        /*1598*/ 	.word	0x0000a6e0
        /*159c*/ 	.word	0x00000000
        /*15a0*/ 	.word	0x00000000
        /*15a4*/ 	.short	0x010a
        /*15a6*/ 	.byte	0xff
	.zero		1


	//   ....[76]....
        /*15a8*/ 	.word	0x0000a740
        /*15ac*/ 	.word	0x00000000
        /*15b0*/ 	.word	0x00000000
        /*15b4*/ 	.short	0x010a
        /*15b6*/ 	.byte	0xff
	.zero		1


	//   ....[77]....
        /*15b8*/ 	.word	0x0000a7a0
        /*15bc*/ 	.word	0x00000000
        /*15c0*/ 	.word	0x00000000
        /*15c4*/ 	.short	0x010a
        /*15c6*/ 	.byte	0xff
	.zero		1


	//   ....[78]....
        /*15c8*/ 	.word	0x0000a800
        /*15cc*/ 	.word	0x00000000
        /*15d0*/ 	.word	0x00000000
        /*15d4*/ 	.short	0x010a
        /*15d6*/ 	.byte	0xff
	.zero		1


	//   ....[79]....
        /*15d8*/ 	.word	0x0000a860
        /*15dc*/ 	.word	0x00000000
        /*15e0*/ 	.word	0x00000000
        /*15e4*/ 	.short	0x010a
        /*15e6*/ 	.byte	0xff
	.zero		1


	//   ....[80]....
        /*15e8*/ 	.word	0x0000a8c0
        /*15ec*/ 	.word	0x00000000
        /*15f0*/ 	.word	0x00000000
        /*15f4*/ 	.short	0x010a
        /*15f6*/ 	.byte	0xff
	.zero		1


	//   ....[81]....
        /*15f8*/ 	.word	0x0000a920
        /*15fc*/ 	.word	0x00000000
        /*1600*/ 	.word	0x00000000
        /*1604*/ 	.short	0x010a
        /*1606*/ 	.byte	0xff
	.zero		1


	//   ....[82]....
        /*1608*/ 	.word	0x0000a980
        /*160c*/ 	.word	0x00000000
        /*1610*/ 	.word	0x00000000
        /*1614*/ 	.short	0x010a
        /*1616*/ 	.byte	0xff
	.zero		1


	//   ....[83]....
        /*1618*/ 	.word	0x0000a9e0
        /*161c*/ 	.word	0x00000000
        /*1620*/ 	.word	0x00000000
        /*1624*/ 	.short	0x010a
        /*1626*/ 	.byte	0xff
	.zero		1


	//   ....[84]....
        /*1628*/ 	.word	0x0000aa40
        /*162c*/ 	.word	0x00000000
        /*1630*/ 	.word	0x00000000
        /*1634*/ 	.short	0x010a
        /*1636*/ 	.byte	0xff
	.zero		1


	//   ....[85]....
        /*1638*/ 	.word	0x0000aaa0
        /*163c*/ 	.word	0x00000000
        /*1640*/ 	.word	0x00000000
        /*1644*/ 	.short	0x010a
        /*1646*/ 	.byte	0xff
	.zero		1


	//   ....[86]....
        /*1648*/ 	.word	0x0000ab00
        /*164c*/ 	.word	0x00000000
        /*1650*/ 	.word	0x00000000
        /*1654*/ 	.short	0x010a
        /*1656*/ 	.byte	0xff
	.zero		1


	//   ....[87]....
        /*1658*/ 	.word	0x0000ab60
        /*165c*/ 	.word	0x00000000
        /*1660*/ 	.word	0x00000000
        /*1664*/ 	.short	0x010a
        /*1666*/ 	.byte	0xff
	.zero		1


	//   ....[88]....
        /*1668*/ 	.word	0x0000abc0
        /*166c*/ 	.word	0x00000000
        /*1670*/ 	.word	0x00000000
        /*1674*/ 	.short	0x010a
        /*1676*/ 	.byte	0xff
	.zero		1


	//   ....[89]....
        /*1678*/ 	.word	0x0000ac20
        /*167c*/ 	.word	0x00000000
        /*1680*/ 	.word	0x00000000
        /*1684*/ 	.short	0x010a
        /*1686*/ 	.byte	0xff
	.zero		1


	//   ....[90]....
        /*1688*/ 	.word	0x0000ac80
        /*168c*/ 	.word	0x00000000
        /*1690*/ 	.word	0x00000000
        /*1694*/ 	.short	0x010a
        /*1696*/ 	.byte	0xff
	.zero		1


	//   ....[91]....
        /*1698*/ 	.word	0x0000ace0
        /*169c*/ 	.word	0x00000000
        /*16a0*/ 	.word	0x00000000
        /*16a4*/ 	.short	0x010a
        /*16a6*/ 	.byte	0xff
	.zero		1


	//   ....[92]....
        /*16a8*/ 	.word	0x0000ad40
        /*16ac*/ 	.word	0x00000000
        /*16b0*/ 	.word	0x00000000
        /*16b4*/ 	.short	0x010a
        /*16b6*/ 	.byte	0xff
	.zero		1


	//   ....[93]....
        /*16b8*/ 	.word	0x0000ada0
        /*16bc*/ 	.word	0x00000000
        /*16c0*/ 	.word	0x00000000
        /*16c4*/ 	.short	0x010a
        /*16c6*/ 	.byte	0xff
	.zero		1


	//   ....[94]....
        /*16c8*/ 	.word	0x0000ae00
        /*16cc*/ 	.word	0x00000000
        /*16d0*/ 	.word	0x00000000
        /*16d4*/ 	.short	0x010a
        /*16d6*/ 	.byte	0xff
	.zero		1


	//   ....[95]....
        /*16d8*/ 	.word	0x0000ae60
        /*16dc*/ 	.word	0x00000000
        /*16e0*/ 	.word	0x00000000
        /*16e4*/ 	.short	0x010a
        /*16e6*/ 	.byte	0xff
	.zero		1


	//   ....[96]....
        /*16e8*/ 	.word	0x0000aec0
        /*16ec*/ 	.word	0x00000000
        /*16f0*/ 	.word	0x00000000
        /*16f4*/ 	.short	0x010a
        /*16f6*/ 	.byte	0xff
	.zero		1


	//   ....[97]....
        /*16f8*/ 	.word	0x0000af20
        /*16fc*/ 	.word	0x00000000
        /*1700*/ 	.word	0x00000000
        /*1704*/ 	.short	0x010a
        /*1706*/ 	.byte	0xff
	.zero		1


	//   ....[98]....
        /*1708*/ 	.word	0x0000af80
        /*170c*/ 	.word	0x00000000
        /*1710*/ 	.word	0x00000000
        /*1714*/ 	.short	0x010a
        /*1716*/ 	.byte	0xff
	.zero		1


	//   ....[99]....
        /*1718*/ 	.word	0x0000afe0
        /*171c*/ 	.word	0x00000000
        /*1720*/ 	.word	0x00000000
        /*1724*/ 	.short	0x010a
        /*1726*/ 	.byte	0xff
	.zero		1


	//   ....[100]....
        /*1728*/ 	.word	0x0000b040
        /*172c*/ 	.word	0x00000000
        /*1730*/ 	.word	0x00000000
        /*1734*/ 	.short	0x010a
        /*1736*/ 	.byte	0xff
	.zero		1


	//   ....[101]....
        /*1738*/ 	.word	0x0000b0a0
        /*173c*/ 	.word	0x00000000
        /*1740*/ 	.word	0x00000000
        /*1744*/ 	.short	0x010a
        /*1746*/ 	.byte	0xff
	.zero		1


	//   ....[102]....
        /*1748*/ 	.word	0x0000b100
        /*174c*/ 	.word	0x00000000
        /*1750*/ 	.word	0x00000000
        /*1754*/ 	.short	0x010a
        /*1756*/ 	.byte	0xff
	.zero		1


	//   ....[103]....
        /*1758*/ 	.word	0x0000b150
        /*175c*/ 	.word	0x00000002
        /*1760*/ 	.word	0x00000510
        /*1764*/ 	.short	0x010a
        /*1766*/ 	.byte	0xff
	.zero		1


	//   ....[104]....
        /*1768*/ 	.word	0x0000b1b0
        /*176c*/ 	.word	0x00000002
        /*1770*/ 	.word	0x000004c0
        /*1774*/ 	.short	0x010a
        /*1776*/ 	.byte	0xff
	.zero		1


	//   ....[105]....
        /*1778*/ 	.word	0x0000b200
        /*177c*/ 	.word	0x00000002
        /*1780*/ 	.word	0x000004b0
        /*1784*/ 	.short	0x010a
        /*1786*/ 	.byte	0xff
	.zero		1


	//   ....[106]....
        /*1788*/ 	.word	0x0000b260
        /*178c*/ 	.word	0x00000000
        /*1790*/ 	.word	0x000004c0
        /*1794*/ 	.short	0x010a
        /*1796*/ 	.byte	0xff
	.zero		1


	//   ....[107]....
        /*1798*/ 	.word	0x0000b2b0
        /*179c*/ 	.word	0x00000000
        /*17a0*/ 	.word	0x000004b0
        /*17a4*/ 	.short	0x010a
        /*17a6*/ 	.byte	0xff
	.zero		1


	//   ....[108]....
        /*17a8*/ 	.word	0x0000b310
        /*17ac*/ 	.word	0x00000002
        /*17b0*/ 	.word	0x000004f0
        /*17b4*/ 	.short	0x010a
        /*17b6*/ 	.byte	0xff
	.zero		1


	//   ....[109]....
        /*17b8*/ 	.word	0x0000b370
        /*17bc*/ 	.word	0x00000000
        /*17c0*/ 	.word	0x00000000
        /*17c4*/ 	.short	0x010a
        /*17c6*/ 	.byte	0xff
	.zero		1


	//   ....[110]....
        /*17c8*/ 	.word	0x0000b3d0
        /*17cc*/ 	.word	0x00000000
        /*17d0*/ 	.word	0x00000000
        /*17d4*/ 	.short	0x010a
        /*17d6*/ 	.byte	0xff
	.zero		1


	//   ....[111]....
        /*17d8*/ 	.word	0x0000b430
        /*17dc*/ 	.word	0x00000000
        /*17e0*/ 	.word	0x00000000
        /*17e4*/ 	.short	0x010a
        /*17e6*/ 	.byte	0xff
	.zero		1


	//   ....[112]....
        /*17e8*/ 	.word	0x0000b490
        /*17ec*/ 	.word	0x00000000
        /*17f0*/ 	.word	0x00000000
        /*17f4*/ 	.short	0x010a
        /*17f6*/ 	.byte	0xff
	.zero		1


	//   ....[113]....
        /*17f8*/ 	.word	0x0000b4f0
        /*17fc*/ 	.word	0x00000000
        /*1800*/ 	.word	0x00000000
        /*1804*/ 	.short	0x010a
        /*1806*/ 	.byte	0xff
	.zero		1


	//   ....[114]....
        /*1808*/ 	.word	0x0000b540
        /*180c*/ 	.word	0x00000003
        /*1810*/ 	.word	0x000004b0
        /*1814*/ 	.short	0x010a
        /*1816*/ 	.byte	0xff
	.zero		1


	//   ....[115]....
        /*1818*/ 	.word	0x0000b5a0
        /*181c*/ 	.word	0x00000000
        /*1820*/ 	.word	0x000004a8
        /*1824*/ 	.short	0x010a
        /*1826*/ 	.byte	0xff
	.zero		1


	//   ....[116]....
        /*1828*/ 	.word	0x0000b600
        /*182c*/ 	.word	0x00000002
        /*1830*/ 	.word	0x00000490
        /*1834*/ 	.short	0x010a
        /*1836*/ 	.byte	0xff
	.zero		1


	//   ....[117]....
        /*1838*/ 	.word	0x0000b660
        /*183c*/ 	.word	0x00000000
        /*1840*/ 	.word	0x00000000
        /*1844*/ 	.short	0x010a
        /*1846*/ 	.byte	0xff
	.zero		1


	//   ....[118]....
        /*1848*/ 	.word	0x0000b6b0
        /*184c*/ 	.word	0x00000003
        /*1850*/ 	.word	0x000004b0
        /*1854*/ 	.short	0x010a
        /*1856*/ 	.byte	0xff
	.zero		1


	//   ....[119]....
        /*1858*/ 	.word	0x0000b700
        /*185c*/ 	.word	0x00000003
        /*1860*/ 	.word	0x00000480
        /*1864*/ 	.short	0x010a
        /*1866*/ 	.byte	0xff
	.zero		1


	//   ....[120]....
        /*1868*/ 	.word	0x0000b750
        /*186c*/ 	.word	0x0000001a
        /*1870*/ 	.word	0x000004d0
        /*1874*/ 	.short	0x010a
        /*1876*/ 	.byte	0xff
	.zero		1


	//----- nvinfo : EIATTR_NUM_MBARRIERS
	.align		4
.L_47:
        /*1878*/ 	.byte	0x03, 0x38
        /*187a*/ 	.short	0x00a6


	//----- nvinfo : EIATTR_EXIT_INSTR_OFFSETS
	.align		4
        /*187c*/ 	.byte	0x04, 0x1c
        /*187e*/ 	.short	(.L_49 - .L_48)


	//   ....[0]....
.L_48:
        /*1880*/ 	.word	0x00005780


	//   ....[1]....
        /*1884*/ 	.word	0x00005c90


	//   ....[2]....
        /*1888*/ 	.word	0x00005cf0


	//   ....[3]....
        /*188c*/ 	.word	0x00006b20


	//   ....[4]....
        /*1890*/ 	.word	0x00007930


	//   ....[5]....
        /*1894*/ 	.word	0x00007970


	//   ....[6]....
        /*1898*/ 	.word	0x00009460


	//   ....[7]....
        /*189c*/ 	.word	0x000094e0


	//   ....[8]....
        /*18a0*/ 	.word	0x00009510


	//   ....[9]....
        /*18a4*/ 	.word	0x00009540


	//----- nvinfo : EIATTR_MAX_THREADS
	.align		4
.L_49:
        /*18a8*/ 	.byte	0x04, 0x05
        /*18aa*/ 	.short	(.L_51 - .L_50)
.L_50:
        /*18ac*/ 	.word	0x00000100
        /*18b0*/ 	.word	0x00000001
        /*18b4*/ 	.word	0x00000001


	//----- nvinfo : EIATTR_CRS_STACK_SIZE
	.align		4
.L_51:
        /*18b8*/ 	.byte	0x04, 0x1e
        /*18ba*/ 	.short	(.L_53 - .L_52)
.L_52:
        /*18bc*/ 	.word	0x00000000


	//----- nvinfo : EIATTR_CBANK_PARAM_SIZE
	.align		4
.L_53:
        /*18c0*/ 	.byte	0x03, 0x19
        /*18c2*/ 	.short	0x0800


	//----- nvinfo : EIATTR_PARAM_CBANK
	.align		4
        /*18c4*/ 	.byte	0x04, 0x0a
        /*18c6*/ 	.short	(.L_55 - .L_54)
	.align		4
.L_54:
        /*18c8*/ 	.word	index@(.nv.constant0._ZN7cutlass13device_kernelINS_4gemm6kernel13GemmUniversalIN4cute5tupleIJiiiiEEENS1_10collective13CollectiveMmaINS1_35MainloopSm100TmaUmmaWarpSpecializedILi72ELi2ELi4ENS5_IJNS4_1CILi2EEENSA_ILi1EEESC_EEEEENS5_IJNSA_ILi64EEENSA_ILi32EEENSA_ILi16EEEEEENS_10bfloat16_tENS5_IJlSC_lEEESJ_SK_NS4_8TiledMMAINS4_8MMA_AtomIJNS4_20SM100_MMA_F16BF16_SSISJ_SJ_fLi64ELi32ELNS4_4UMMA5MajorE0ELSP_0ELNSO_7ScaleInE0ELSQ_0EEEEEENS4_6LayoutINS5_IJSC_SC_SC_EEENS5_IJNSA_ILi0EEESV_SV_EEEEENS5_IJNS4_10UnderscoreESY_SY_EEEEENS4_13SM90_TMA_LOADENS4_14ComposedLayoutINS4_7SwizzleILi1ELi4ELi3EEENS4_18smem_ptr_flag_bitsILi16EEENST_INS5_IJNSA_ILi8EEESH_EEENS5_IJSH_SC_EEEEEEEvNS4_8identityENS4_23SM90_TMA_LOAD_MULTICASTES1B_vS1C_EENS_8epilogue10collective18CollectiveEpilogueINS1F_23Sm100TmaWarpSpecializedILi2ELi1ELi16ELb1ELb0EEEJSI_NS5_IJNST_ISF_SC_EENST_ISG_SC_EEEEESJ_SK_SJ_SK_NS1F_6fusion15FusionCallbacksIS1J_NS1N_17LinearCombinationISJ_fSJ_fLNS_15FloatRoundStyleE2EEESI_S1M_JEEENS4_5SM1004TMEM4LOAD26SM100_TMEM_LOAD_16dp256b4xES11_NS12_INS13_ILi2ELi4ELi3EEES16_NST_INS5_IJS17_SG_EEENS5_IJSG_SC_EEEEEEENS4_17SM75_U32x4_LDSM_NENS4_14SM90_TMA_STOREES21_NS4_17SM90_U32x4_STSM_NENS4_39AutoVectorizingCopyWithAssumedAlignmentILi128EEEEEEvvEEEEvNT_6ParamsE)
        /*18cc*/ 	.short	0x0380
        /*18ce*/ 	.short	0x0800


	//----- nvinfo : EIATTR_SW_WAR
	.align		4
.L_55:
        /*18d0*/ 	.byte	0x04, 0x36
        /*18d2*/ 	.short	(.L_57 - .L_56)
.L_56:
        /*18d4*/ 	.word	0x00000008
.L_57:


//--------------------- .nv.callgraph             --------------------------
	.section	.nv.callgraph,"",@"SHT_CUDA_CALLGRAPH"
	.align	4
	.sectionentsize	8
	.align		4
        /*0000*/ 	.word	0x00000000
	.align		4
        /*0004*/ 	.word	0xffffffff
	.align		4
        /*0008*/ 	.word	index@(_ZN7cutlass13device_kernelINS_4gemm6kernel13GemmUniversalIN4cute5tupleIJiiiiEEENS1_10collective13CollectiveMmaINS1_35MainloopSm100TmaUmmaWarpSpecializedILi72ELi2ELi4ENS5_IJNS4_1CILi2EEENSA_ILi1EEESC_EEEEENS5_IJNSA_ILi64EEENSA_ILi32EEENSA_ILi16EEEEEENS_10bfloat16_tENS5_IJlSC_lEEESJ_SK_NS4_8TiledMMAINS4_8MMA_AtomIJNS4_20SM100_MMA_F16BF16_SSISJ_SJ_fLi64ELi32ELNS4_4UMMA5MajorE0ELSP_0ELNSO_7ScaleInE0ELSQ_0EEEEEENS4_6LayoutINS5_IJSC_SC_SC_EEENS5_IJNSA_ILi0EEESV_SV_EEEEENS5_IJNS4_10UnderscoreESY_SY_EEEEENS4_13SM90_TMA_LOADENS4_14ComposedLayoutINS4_7SwizzleILi1ELi4ELi3EEENS4_18smem_ptr_flag_bitsILi16EEENST_INS5_IJNSA_ILi8EEESH_EEENS5_IJSH_SC_EEEEEEEvNS4_8identityENS4_23SM90_TMA_LOAD_MULTICASTES1B_vS1C_EENS_8epilogue10collective18CollectiveEpilogueINS1F_23Sm100TmaWarpSpecializedILi2ELi1ELi16ELb1ELb0EEEJSI_NS5_IJNST_ISF_SC_EENST_ISG_SC_EEEEESJ_SK_SJ_SK_NS1F_6fusion15FusionCallbacksIS1J_NS1N_17LinearCombinationISJ_fSJ_fLNS_15FloatRoundStyleE2EEESI_S1M_JEEENS4_5SM1004TMEM4LOAD26SM100_TMEM_LOAD_16dp256b4xES11_NS12_INS13_ILi2ELi4ELi3EEES16_NST_INS5_IJS17_SG_EEENS5_IJSG_SC_EEEEEEENS4_17SM75_U32x4_LDSM_NENS4_14SM90_TMA_STOREES21_NS4_17SM90_U32x4_STSM_NENS4_39AutoVectorizingCopyWithAssumedAlignmentILi128EEEEEEvvEEEEvNT_6ParamsE)
	.align		4
        /*000c*/ 	.word	index@(__assertfail)
	.align		4
        /*0010*/ 	.word	0x00000000
	.align		4
        /*0014*/ 	.word	0xfffffffe
	.align		4
        /*0018*/ 	.word	0x00000000
	.align		4
        /*001c*/ 	.word	0xfffffffd
	.align		4
        /*0020*/ 	.word	0x00000000
	.align		4
        /*0024*/ 	.word	0xfffffffc


//--------------------- .nv.constant4             --------------------------
	.section	.nv.constant4,"a",@progbits
	.align	8
	.align		8
.nv.constant4:
        /*0000*/ 	.dword	__assertfail
	.align		8
        /*0008*/ 	.dword	__unnamed_1
	.align		8
        /*0010*/ 	.dword	__unnamed_2
	.align		8
        /*0018*/ 	.dword	_ZN39_INTERNAL_39797bc1_4_k_cu_9ee9f9c5_35254cuda3std3__45__cpo5beginE
	.align		8
        /*0020*/ 	.dword	_ZN39_INTERNAL_39797bc1_4_k_cu_9ee9f9c5_35254cuda3std3__45__cpo3endE
	.align		8
        /*0028*/ 	.dword	_ZN39_INTERNAL_39797bc1_4_k_cu_9ee9f9c5_35254cuda3std3__45__cpo6cbeginE
	.align		8
        /*0030*/ 	.dword	_ZN39_INTERNAL_39797bc1_4_k_cu_9ee9f9c5_35254cuda3std3__45__cpo4cendE
	.align		8
        /*0038*/ 	.dword	_ZN39_INTERNAL_39797bc1_4_k_cu_9ee9f9c5_35254cuda3std3__441_GLOBAL__N__39797bc1_4_k_cu_9ee9f9c5_35256ignoreE
	.align		8
        /*0040*/ 	.dword	_ZN39_INTERNAL_39797bc1_4_k_cu_9ee9f9c5_35254cuda3std3__419piecewise_constructE
	.align		8
        /*0048*/ 	.dword	_ZN39_INTERNAL_39797bc1_4_k_cu_9ee9f9c5_35254cuda3std3__48in_placeE
	.align		8
        /*0050*/ 	.dword	_ZN39_INTERNAL_39797bc1_4_k_cu_9ee9f9c5_35254cuda3std6ranges3__45__cpo4swapE
	.align		8
        /*0058*/ 	.dword	_ZN39_INTERNAL_39797bc1_4_k_cu_9ee9f9c5_35254cuda3std6ranges3__45__cpo9iter_moveE
	.align		8
        /*0060*/ 	.dword	_ZN39_INTERNAL_39797bc1_4_k_cu_9ee9f9c5_35254cute7productE
	.align		8
        /*0068*/ 	.dword	_ZN39_INTERNAL_39797bc1_4_k_cu_9ee9f9c5_35254cute1_E
	.align		8
        /*0070*/ 	.dword	$str$25
	.align		8
        /*0078*/ 	.dword	$str$26
	.align		8
        /*0080*/ 	.dword	$str$27
	.align		8
        /*0088*/ 	.dword	$str$28


//--------------------- .text._ZN7cutlass13device_kernelINS_4gemm6kernel13GemmUniversalIN4cute5tupleIJiiiiEEENS1_10collective13CollectiveMmaINS1_35MainloopSm100TmaUmmaWarpSpecializedILi72ELi2ELi4ENS5_IJNS4_1CILi2EEENSA_ILi1EEESC_EEEEENS5_IJNSA_ILi64EEENSA_ILi32EEENSA_ILi16EEEEEENS_10bfloat16_tENS5_IJlSC_lEEESJ_SK_NS4_8TiledMMAINS4_8MMA_AtomIJNS4_20SM100_MMA_F16BF16_SSISJ_SJ_fLi64ELi32ELNS4_4UMMA5MajorE0ELSP_0ELNSO_7ScaleInE0ELSQ_0EEEEEENS4_6LayoutINS5_IJSC_SC_SC_EEENS5_IJNSA_ILi0EEESV_SV_EEEEENS5_IJNS4_10UnderscoreESY_SY_EEEEENS4_13SM90_TMA_LOADENS4_14ComposedLayoutINS4_7SwizzleILi1ELi4ELi3EEENS4_18smem_ptr_flag_bitsILi16EEENST_INS5_IJNSA_ILi8EEESH_EEENS5_IJSH_SC_EEEEEEEvNS4_8identityENS4_23SM90_TMA_LOAD_MULTICASTES1B_vS1C_EENS_8epilogue10collective18CollectiveEpilogueINS1F_23Sm100TmaWarpSpecializedILi2ELi1ELi16ELb1ELb0EEEJSI_NS5_IJNST_ISF_SC_EENST_ISG_SC_EEEEESJ_SK_SJ_SK_NS1F_6fusion15FusionCallbacksIS1J_NS1N_17LinearCombinationISJ_fSJ_fLNS_15FloatRoundStyleE2EEESI_S1M_JEEENS4_5SM1004TMEM4LOAD26SM100_TMEM_LOAD_16dp256b4xES11_NS12_INS13_ILi2ELi4ELi3EEES16_NST_INS5_IJS17_SG_EEENS5_IJSG_SC_EEEEEEENS4_17SM75_U32x4_LDSM_NENS4_14SM90_TMA_STOREES21_NS4_17SM90_U32x4_STSM_NENS4_39AutoVectorizingCopyWithAssumedAlignmentILi128EEEEEEvvEEEEvNT_6ParamsE --------------------------
	.section	.text._ZN7cutlass13device_kernelINS_4gemm6kernel13GemmUniversalIN4cute5tupleIJiiiiEEENS1_10collective13CollectiveMmaINS1_35MainloopSm100TmaUmmaWarpSpecializedILi72ELi2ELi4ENS5_IJNS4_1CILi2EEENSA_ILi1EEESC_EEEEENS5_IJNSA_ILi64EEENSA_ILi32EEENSA_ILi16EEEEEENS_10bfloat16_tENS5_IJlSC_lEEESJ_SK_NS4_8TiledMMAINS4_8MMA_AtomIJNS4_20SM100_MMA_F16BF16_SSISJ_SJ_fLi64ELi32ELNS4_4UMMA5MajorE0ELSP_0ELNSO_7ScaleInE0ELSQ_0EEEEEENS4_6LayoutINS5_IJSC_SC_SC_EEENS5_IJNSA_ILi0EEESV_SV_EEEEENS5_IJNS4_10UnderscoreESY_SY_EEEEENS4_13SM90_TMA_LOADENS4_14ComposedLayoutINS4_7SwizzleILi1ELi4ELi3EEENS4_18smem_ptr_flag_bitsILi16EEENST_INS5_IJNSA_ILi8EEESH_EEENS5_IJSH_SC_EEEEEEEvNS4_8identityENS4_23SM90_TMA_LOAD_MULTICASTES1B_vS1C_EENS_8epilogue10collective18CollectiveEpilogueINS1F_23Sm100TmaWarpSpecializedILi2ELi1ELi16ELb1ELb0EEEJSI_NS5_IJNST_ISF_SC_EENST_ISG_SC_EEEEESJ_SK_SJ_SK_NS1F_6fusion15FusionCallbacksIS1J_NS1N_17LinearCombinationISJ_fSJ_fLNS_15FloatRoundStyleE2EEESI_S1M_JEEENS4_5SM1004TMEM4LOAD26SM100_TMEM_LOAD_16dp256b4xES11_NS12_INS13_ILi2ELi4ELi3EEES16_NST_INS5_IJS17_SG_EEENS5_IJSG_SC_EEEEEEENS4_17SM75_U32x4_LDSM_NENS4_14SM90_TMA_STOREES21_NS4_17SM90_U32x4_STSM_NENS4_39AutoVectorizingCopyWithAssumedAlignmentILi128EEEEEEvvEEEEvNT_6ParamsE,"ax",@progbits
	.align	128
.text._ZN7cutlass13device_kernelINS_4gemm6kernel13GemmUniversalIN4cute5tupleIJiiiiEEENS1_10collective13CollectiveMmaINS1_35MainloopSm100TmaUmmaWarpSpecializedILi72ELi2ELi4ENS5_IJNS4_1CILi2EEENSA_ILi1EEESC_EEEEENS5_IJNSA_ILi64EEENSA_ILi32EEENSA_ILi16EEEEEENS_10bfloat16_tENS5_IJlSC_lEEESJ_SK_NS4_8TiledMMAINS4_8MMA_AtomIJNS4_20SM100_MMA_F16BF16_SSISJ_SJ_fLi64ELi32ELNS4_4UMMA5MajorE0ELSP_0ELNSO_7ScaleInE0ELSQ_0EEEEEENS4_6LayoutINS5_IJSC_SC_SC_EEENS5_IJNSA_ILi0EEESV_SV_EEEEENS5_IJNS4_10UnderscoreESY_SY_EEEEENS4_13SM90_TMA_LOADENS4_14ComposedLayoutINS4_7SwizzleILi1ELi4ELi3EEENS4_18smem_ptr_flag_bitsILi16EEENST_INS5_IJNSA_ILi8EEESH_EEENS5_IJSH_SC_EEEEEEEvNS4_8identityENS4_23SM90_TMA_LOAD_MULTICASTES1B_vS1C_EENS_8epilogue10collective18CollectiveEpilogueINS1F_23Sm100TmaWarpSpecializedILi2ELi1ELi16ELb1ELb0EEEJSI_NS5_IJNST_ISF_SC_EENST_ISG_SC_EEEEESJ_SK_SJ_SK_NS1F_6fusion15FusionCallbacksIS1J_NS1N_17LinearCombinationISJ_fSJ_fLNS_15FloatRoundStyleE2EEESI_S1M_JEEENS4_5SM1004TMEM4LOAD26SM100_TMEM_LOAD_16dp256b4xES11_NS12_INS13_ILi2ELi4ELi3EEES16_NST_INS5_IJS17_SG_EEENS5_IJSG_SC_EEEEEEENS4_17SM75_U32x4_LDSM_NENS4_14SM90_TMA_STOREES21_NS4_17SM90_U32x4_STSM_NENS4_39AutoVectorizingCopyWithAssumedAlignmentILi128EEEEEEvvEEEEvNT_6ParamsE:
        .type           _ZN7cutlass13device_kernelINS_4gemm6kernel13GemmUniversalIN4cute5tupleIJiiiiEEENS1_10collective13CollectiveMmaINS1_35MainloopSm100TmaUmmaWarpSpecializedILi72ELi2ELi4ENS5_IJNS4_1CILi2EEENSA_ILi1EEESC_EEEEENS5_IJNSA_ILi64EEENSA_ILi32EEENSA_ILi16EEEEEENS_10bfloat16_tENS5_IJlSC_lEEESJ_SK_NS4_8TiledMMAINS4_8MMA_AtomIJNS4_20SM100_MMA_F16BF16_SSISJ_SJ_fLi64ELi32ELNS4_4UMMA5MajorE0ELSP_0ELNSO_7ScaleInE0ELSQ_0EEEEEENS4_6LayoutINS5_IJSC_SC_SC_EEENS5_IJNSA_ILi0EEESV_SV_EEEEENS5_IJNS4_10UnderscoreESY_SY_EEEEENS4_13SM90_TMA_LOADENS4_14ComposedLayoutINS4_7SwizzleILi1ELi4ELi3EEENS4_18smem_ptr_flag_bitsILi16EEENST_INS5_IJNSA_ILi8EEESH_EEENS5_IJSH_SC_EEEEEEEvNS4_8identityENS4_23SM90_TMA_LOAD_MULTICASTES1B_vS1C_EENS_8epilogue10collective18CollectiveEpilogueINS1F_23Sm100TmaWarpSpecializedILi2ELi1ELi16ELb1ELb0EEEJSI_NS5_IJNST_ISF_SC_EENST_ISG_SC_EEEEESJ_SK_SJ_SK_NS1F_6fusion15FusionCallbacksIS1J_NS1N_17LinearCombinationISJ_fSJ_fLNS_15FloatRoundStyleE2EEESI_S1M_JEEENS4_5SM1004TMEM4LOAD26SM100_TMEM_LOAD_16dp256b4xES11_NS12_INS13_ILi2ELi4ELi3EEES16_NST_INS5_IJS17_SG_EEENS5_IJSG_SC_EEEEEEENS4_17SM75_U32x4_LDSM_NENS4_14SM90_TMA_STOREES21_NS4_17SM90_U32x4_STSM_NENS4_39AutoVectorizingCopyWithAssumedAlignmentILi128EEEEEEvvEEEEvNT_6ParamsE,@function
        .size           _ZN7cutlass13device_kernelINS_4gemm6kernel13GemmUniversalIN4cute5tupleIJiiiiEEENS1_10collective13CollectiveMmaINS1_35MainloopSm100TmaUmmaWarpSpecializedILi72ELi2ELi4ENS5_IJNS4_1CILi2EEENSA_ILi1EEESC_EEEEENS5_IJNSA_ILi64EEENSA_ILi32EEENSA_ILi16EEEEEENS_10bfloat16_tENS5_IJlSC_lEEESJ_SK_NS4_8TiledMMAINS4_8MMA_AtomIJNS4_20SM100_MMA_F16BF16_SSISJ_SJ_fLi64ELi32ELNS4_4UMMA5MajorE0ELSP_0ELNSO_7ScaleInE0ELSQ_0EEEEEENS4_6LayoutINS5_IJSC_SC_SC_EEENS5_IJNSA_ILi0EEESV_SV_EEEEENS5_IJNS4_10UnderscoreESY_SY_EEEEENS4_13SM90_TMA_LOADENS4_14ComposedLayoutINS4_7SwizzleILi1ELi4ELi3EEENS4_18smem_ptr_flag_bitsILi16EEENST_INS5_IJNSA_ILi8EEESH_EEENS5_IJSH_SC_EEEEEEEvNS4_8identityENS4_23SM90_TMA_LOAD_MULTICASTES1B_vS1C_EENS_8epilogue10collective18CollectiveEpilogueINS1F_23Sm100TmaWarpSpecializedILi2ELi1ELi16ELb1ELb0EEEJSI_NS5_IJNST_ISF_SC_EENST_ISG_SC_EEEEESJ_SK_SJ_SK_NS1F_6fusion15FusionCallbacksIS1J_NS1N_17LinearCombinationISJ_fSJ_fLNS_15FloatRoundStyleE2EEESI_S1M_JEEENS4_5SM1004TMEM4LOAD26SM100_TMEM_LOAD_16dp256b4xES11_NS12_INS13_ILi2ELi4ELi3EEES16_NST_INS5_IJS17_SG_EEENS5_IJSG_SC_EEEEEEENS4_17SM75_U32x4_LDSM_NENS4_14SM90_TMA_STOREES21_NS4_17SM90_U32x4_STSM_NENS4_39AutoVectorizingCopyWithAssumedAlignmentILi128EEEEEEvvEEEEvNT_6ParamsE,(.L_x_349 - _ZN7cutlass13device_kernelINS_4gemm6kernel13GemmUniversalIN4cute5tupleIJiiiiEEENS1_10collective13CollectiveMmaINS1_35MainloopSm100TmaUmmaWarpSpecializedILi72ELi2ELi4ENS5_IJNS4_1CILi2EEENSA_ILi1EEESC_EEEEENS5_IJNSA_ILi64EEENSA_ILi32EEENSA_ILi16EEEEEENS_10bfloat16_tENS5_IJlSC_lEEESJ_SK_NS4_8TiledMMAINS4_8MMA_AtomIJNS4_20SM100_MMA_F16BF16_SSISJ_SJ_fLi64ELi32ELNS4_4UMMA5MajorE0ELSP_0ELNSO_7ScaleInE0ELSQ_0EEEEEENS4_6LayoutINS5_IJSC_SC_SC_EEENS5_IJNSA_ILi0EEESV_SV_EEEEENS5_IJNS4_10UnderscoreESY_SY_EEEEENS4_13SM90_TMA_LOADENS4_14ComposedLayoutINS4_7SwizzleILi1ELi4ELi3EEENS4_18smem_ptr_flag_bitsILi16EEENST_INS5_IJNSA_ILi8EEESH_EEENS5_IJSH_SC_EEEEEEEvNS4_8identityENS4_23SM90_TMA_LOAD_MULTICASTES1B_vS1C_EENS_8epilogue10collective18CollectiveEpilogueINS1F_23Sm100TmaWarpSpecializedILi2ELi1ELi16ELb1ELb0EEEJSI_NS5_IJNST_ISF_SC_EENST_ISG_SC_EEEEESJ_SK_SJ_SK_NS1F_6fusion15FusionCallbacksIS1J_NS1N_17LinearCombinationISJ_fSJ_fLNS_15FloatRoundStyleE2EEESI_S1M_JEEENS4_5SM1004TMEM4LOAD26SM100_TMEM_LOAD_16dp256b4xES11_NS12_INS13_ILi2ELi4ELi3EEES16_NST_INS5_IJS17_SG_EEENS5_IJSG_SC_EEEEEEENS4_17SM75_U32x4_LDSM_NENS4_14SM90_TMA_STOREES21_NS4_17SM90_U32x4_STSM_NENS4_39AutoVectorizingCopyWithAssumedAlignmentILi128EEEEEEvvEEEEvNT_6ParamsE)
        .other          _ZN7cutlass13device_kernelINS_4gemm6kernel13GemmUniversalIN4cute5tupleIJiiiiEEENS1_10collective13CollectiveMmaINS1_35MainloopSm100TmaUmmaWarpSpecializedILi72ELi2ELi4ENS5_IJNS4_1CILi2EEENSA_ILi1EEESC_EEEEENS5_IJNSA_ILi64EEENSA_ILi32EEENSA_ILi16EEEEEENS_10bfloat16_tENS5_IJlSC_lEEESJ_SK_NS4_8TiledMMAINS4_8MMA_AtomIJNS4_20SM100_MMA_F16BF16_SSISJ_SJ_fLi64ELi32ELNS4_4UMMA5MajorE0ELSP_0ELNSO_7ScaleInE0ELSQ_0EEEEEENS4_6LayoutINS5_IJSC_SC_SC_EEENS5_IJNSA_ILi0EEESV_SV_EEEEENS5_IJNS4_10UnderscoreESY_SY_EEEEENS4_13SM90_TMA_LOADENS4_14ComposedLayoutINS4_7SwizzleILi1ELi4ELi3EEENS4_18smem_ptr_flag_bitsILi16EEENST_INS5_IJNSA_ILi8EEESH_EEENS5_IJSH_SC_EEEEEEEvNS4_8identityENS4_23SM90_TMA_LOAD_MULTICASTES1B_vS1C_EENS_8epilogue10collective18CollectiveEpilogueINS1F_23Sm100TmaWarpSpecializedILi2ELi1ELi16ELb1ELb0EEEJSI_NS5_IJNST_ISF_SC_EENST_ISG_SC_EEEEESJ_SK_SJ_SK_NS1F_6fusion15FusionCallbacksIS1J_NS1N_17LinearCombinationISJ_fSJ_fLNS_15FloatRoundStyleE2EEESI_S1M_JEEENS4_5SM1004TMEM4LOAD26SM100_TMEM_LOAD_16dp256b4xES11_NS12_INS13_ILi2ELi4ELi3EEES16_NST_INS5_IJS17_SG_EEENS5_IJSG_SC_EEEEEEENS4_17SM75_U32x4_LDSM_NENS4_14SM90_TMA_STOREES21_NS4_17SM90_U32x4_STSM_NENS4_39AutoVectorizingCopyWithAssumedAlignmentILi128EEEEEEvvEEEEvNT_6ParamsE,@"STO_CUDA_ENTRY STV_DEFAULT"
_ZN7cutlass13device_kernelINS_4gemm6kernel13GemmUniversalIN4cute5tupleIJiiiiEEENS1_10collective13CollectiveMmaINS1_35MainloopSm100TmaUmmaWarpSpecializedILi72ELi2ELi4ENS5_IJNS4_1CILi2EEENSA_ILi1EEESC_EEEEENS5_IJNSA_ILi64EEENSA_ILi32EEENSA_ILi16EEEEEENS_10bfloat16_tENS5_IJlSC_lEEESJ_SK_NS4_8TiledMMAINS4_8MMA_AtomIJNS4_20SM100_MMA_F16BF16_SSISJ_SJ_fLi64ELi32ELNS4_4UMMA5MajorE0ELSP_0ELNSO_7ScaleInE0ELSQ_0EEEEEENS4_6LayoutINS5_IJSC_SC_SC_EEENS5_IJNSA_ILi0EEESV_SV_EEEEENS5_IJNS4_10UnderscoreESY_SY_EEEEENS4_13SM90_TMA_LOADENS4_14ComposedLayoutINS4_7SwizzleILi1ELi4ELi3EEENS4_18smem_ptr_flag_bitsILi16EEENST_INS5_IJNSA_ILi8EEESH_EEENS5_IJSH_SC_EEEEEEEvNS4_8identityENS4_23SM90_TMA_LOAD_MULTICASTES1B_vS1C_EENS_8epilogue10collective18CollectiveEpilogueINS1F_23Sm100TmaWarpSpecializedILi2ELi1ELi16ELb1ELb0EEEJSI_NS5_IJNST_ISF_SC_EENST_ISG_SC_EEEEESJ_SK_SJ_SK_NS1F_6fusion15FusionCallbacksIS1J_NS1N_17LinearCombinationISJ_fSJ_fLNS_15FloatRoundStyleE2EEESI_S1M_JEEENS4_5SM1004TMEM4LOAD26SM100_TMEM_LOAD_16dp256b4xES11_NS12_INS13_ILi2ELi4ELi3EEES16_NST_INS5_IJS17_SG_EEENS5_IJSG_SC_EEEEEEENS4_17SM75_U32x4_LDSM_NENS4_14SM90_TMA_STOREES21_NS4_17SM90_U32x4_STSM_NENS4_39AutoVectorizingCopyWithAssumedAlignmentILi128EEEEEEvvEEEEvNT_6ParamsE:
[----:B------:R-:W1:Y:S01]  /*0000*/  LDC R1, c[0x0][0x37c] ;  /* 0x0000df00ff017b82 */ /* 0x000e620000000800 */
[----:B------:R-:W2:Y:S01]  /*0010*/  S2R R57, SR_TID.X ;  /* 0x0000000000397919 */ /* 0x000ea20000002100 */
[----:B------:R-:W3:Y:S01]  /*0020*/  LDCU.64 UR8, c[0x0][0x890] ;  /* 0x00011200ff0877ac */ /* 0x000ee20008000a00 */
[----:B------:R-:W-:Y:S02]  /*0030*/  PRMT R49, RZ, 0x7610, R49 ;  /* 0x00007610ff317816 */ /* 0x000fe40000000031 */
[----:B------:R-:W-:Y:S01]  /*0040*/  ELECT P3, URZ, PT ;  /* 0x0000000000ff782f */ /* 0x000fe20003860000 */
[----:B---3--:R-:W-:-:S04]  /*0050*/  UISETP.NE.U32.AND UP0, UPT, UR8, URZ, UPT ;  /* 0x000000ff0800728c */ /* 0x008fc8000bf05070 */
[----:B------:R-:W-:Y:S01]  /*0060*/  UISETP.NE.AND.EX UP0, UPT, UR9, URZ, UPT, UP0 ;  /* 0x000000ff0900728c */ /* 0x000fe2000bf05300 */
[----:B--2---:R-:W-:-:S05]  /*0070*/  SHF.R.U32.HI R50, RZ, 0x5, R57 ;  /* 0x00000005ff327819 */ /* 0x004fca0000011639 */
[----:B------:R-:W2:Y:S02]  /*0080*/  SHFL.IDX PT, R0, R50, RZ, 0x1f ;  /* 0x00001fff32007589 */ /* 0x000ea400000e0000 */
[----:B--2---:R-:W-:Y:S01]  /*0090*/  R2UR UR18, R0 ;  /* 0x00000000001272ca */ /* 0x004fe200000e0000 */
[----:B-1----:R-:W-:-:S14]  /*00a0*/  BRA.U UP0, `(.L_x_0) ;  /* 0x0000000100307547 */ /* 0x002fdc000b800000 */
[----:B------:R-:W1:Y:S02]  /*00b0*/  LDCU.64 UR4, c[0x0][0x888] ;  /* 0x00011100ff0477ac */ /* 0x000e640008000a00 */
[----:B-1----:R-:W-:-:S04]  /*00c0*/  UISETP.NE.U32.AND UP0, UPT, UR4, URZ, UPT ;  /* 0x000000ff0400728c */ /* 0x002fc8000bf05070 */
[----:B------:R-:W-:-:S09]  /*00d0*/  UISETP.NE.AND.EX UP0, UPT, UR5, URZ, UPT, UP0 ;  /* 0x000000ff0500728c */ /* 0x000fd2000bf05300 */
[----:B------:R-:W-:Y:S05]  /*00e0*/  BRA.U !UP0, `(.L_x_1) ;  /* 0x0000000108147547 */ /* 0x000fea000b800000 */
[----:B------:R-:W1:Y:S01]  /*00f0*/  LDC.64 R2, c[0x0][0x888] ;  /* 0x00022200ff027b82 */ /* 0x000e620000000a00 */
[----:B------:R-:W1:Y:S02]  /*0100*/  LDCU.64 UR4, c[0x0][0x358] ;  /* 0x00006b00ff0477ac */ /* 0x000e640008000a00 */
[----:B-1----:R1:W5:Y:S01]  /*0110*/  LDG.E R25, desc[UR4][R2.64] ;  /* 0x0000000402197981 */ /* 0x002362000c1e1900 */
[----:B------:R-:W-:Y:S01]  /*0120*/  HFMA2 R49, -RZ, RZ, 0, 5.9604644775390625e-08 ;  /* 0x00000001ff317431 */ /* 0x000fe200000001ff */
[----:B------:R-:W-:Y:S05]  /*0130*/  BRA `(.L_x_0) ;  /* 0x00000000000c7947 */ /* 0x000fea0003800000 */
.L_x_1:
[----:B------:R-:W1:Y:S01]  /*0140*/  LDCU UR4, c[0x0][0x880] ;  /* 0x00011000ff0477ac */ /* 0x000e620008000800 */
[----:B------:R-:W-:Y:S01]  /*0150*/  HFMA2 R49, -RZ, RZ, 0, 5.9604644775390625e-08 ;  /* 0x00000001ff317431 */ /* 0x000fe200000001ff */
[----:B-1----:R-:W-:-:S07]  /*0160*/  MOV R25, UR4 ;  /* 0x0000000400197c02 */ /* 0x002fce0008000f00 */
.L_x_0:
[----:B------:R-:W2:Y:S02]  /*0170*/  LDCU.64 UR4, c[0x0][0x8b0] ;  /* 0x00011600ff0477ac */ /* 0x000ea40008000a00 */
[----:B--2---:R-:W-:-:S04]  /*0180*/  UISETP.NE.U32.AND UP0, UPT, UR4, URZ, UPT ;  /* 0x000000ff0400728c */ /* 0x004fc8000bf05070 */
[----:B------:R-:W-:-:S09]  /*0190*/  UISETP.NE.AND.EX UP0, UPT, UR5, URZ, UPT, UP0 ;  /* 0x000000ff0500728c */ /* 0x000fd2000bf05300 */
[----:B------:R-:W-:Y:S05]  /*01a0*/  BRA.U UP0, `(.L_x_2) ;  /* 0x0000000100287547 */ /* 0x000fea000b800000 */
[----:B------:R-:W2:Y:S02]  /*01b0*/  LDCU.64 UR4, c[0x0][0x8a8] ;  /* 0x00011500ff0477ac */ /* 0x000ea40008000a00 */
[----:B--2---:R-:W-:-:S04]  /*01c0*/  UISETP.NE.U32.AND UP0, UPT, UR4, URZ, UPT ;  /* 0x000000ff0400728c */ /* 0x004fc8000bf05070 */
[----:B------:R-:W-:-:S09]  /*01d0*/  UISETP.NE.AND.EX UP0, UPT, UR5, URZ, UPT, UP0 ;  /* 0x000000ff0500728c */ /* 0x000fd2000bf05300 */
[----:B------:R-:W-:Y:S05]  /*01e0*/  BRA.U !UP0, `(.L_x_3) ;  /* 0x0000000108107547 */ /* 0x000fea000b800000 */
[----:B-1----:R-:W1:Y:S01]  /*01f0*/  LDC.64 R2, c[0x0][0x8a8] ;  /* 0x00022a00ff027b82 */ /* 0x002e620000000a00 */
[----:B------:R-:W1:Y:S02]  /*0200*/  LDCU.64 UR4, c[0x0][0x358] ;  /* 0x00006b00ff0477ac */ /* 0x000e640008000a00 */
[----:B-1----:R2:W5:Y:S01]  /*0210*/  LDG.E R24, desc[UR4][R2.64] ;  /* 0x0000000402187981 */ /* 0x002562000c1e1900 */
[----:B------:R-:W-:Y:S05]  /*0220*/  BRA `(.L_x_2) ;  /* 0x0000000000087947 */ /* 0x000fea0003800000 */
.L_x_3:
[----:B------:R-:W2:Y:S02]  /*0230*/  LDCU UR4, c[0x0][0x8a0] ;  /* 0x00011400ff0477ac */ /* 0x000ea40008000800 */
[----:B--2---:R-:W-:Y:S02]  /*0240*/  MOV R24, UR4 ;  /* 0x0000000400187c02 */ /* 0x004fe40008000f00 */
.L_x_2:
[----:B------:R-:W-:Y:S01]  /*0250*/  IMAD.U32 R0, RZ, RZ, UR18 ;  /* 0x00000012ff007e24 */ /* 0x000fe2000f8e00ff */
[----:B------:R-:W-:Y:S04]  /*0260*/  BSSY.RECONVERGENT B0, `(.L_x_4) ;  /* 0x000000c000007945 */ /* 0x000fe80003800200 */
[C---:B------:R-:W-:Y:S02]  /*0270*/  ISETP.NE.OR P1, PT, R0.reuse, 0x1, !P3 ;  /* 0x000000010000780c */ /* 0x040fe40005f25670 */
[----:B------:R-:W-:-:S11]  /*0280*/  ISETP.NE.OR P0, PT, R0, 0x3, !P3 ;  /* 0x000000030000780c */ /* 0x000fd60005f05670 */
[----:B------:R-:W-:Y:S05]  /*0290*/  @P1 BRA `(.L_x_5) ;  /* 0x0000000000201947 */ /* 0x000fea0003800000 */
[----:B------:R-:W3:Y:S02]  /*02a0*/  LDCU.64 UR4, c[0x0][0x348] ;  /* 0x00006900ff0477ac */ /* 0x000ee40008000a00 */
[----:B---3--:R-:W-:Y:S02]  /*02b0*/  UIADD3 UR6, UP1, UPT, UR4, 0x80, URZ ;  /* 0x0000008004067890 */ /* 0x008fe4000ff3e0ff */
[----:B------:R-:W-:Y:S02]  /*02c0*/  UIADD3 UR4, UP0, UPT, UR4, 0x180, URZ ;  /* 0x0000018004047890 */ /* 0x000fe4000ff1e0ff */
[----:B------:R-:W-:Y:S02]  /*02d0*/  UIADD3.X UR7, UPT, UPT, URZ, UR5, URZ, UP1, !UPT ;  /* 0x00000005ff077290 */ /* 0x000fe40008ffe4ff */
[----:B------:R-:W-:-:S07]  /*02e0*/  UIADD3.X UR5, UPT, UPT, URZ, UR5, URZ, UP0, !UPT ;  /* 0x00000005ff057290 */ /* 0x000fce00087fe4ff */
[----:B------:R3:W-:Y:S02]  /*02f0*/  UTMACCTL.PF [UR6] ;  /* 0x00000000060079b9 */ /* 0x0007e40008040000 */
[----:B------:R3:W-:Y:S02]  /*0300*/  UTMACCTL.PF [UR4] ;  /* 0x00000000040079b9 */ /* 0x0007e40008040000 */
[----:B---3--:R-:W-:Y:S01]  /*0310*/  NOP ;  /* 0x0000000000007918 */ /* 0x008fe20000000000 */
.L_x_5:
[----:B------:R-:W-:Y:S05]  /*0320*/  BSYNC.RECONVERGENT B0 ;  /* 0x0000000000007941 */ /* 0x000fea0003800200 */
.L_x_4:
[----:B------:R-:W-:Y:S04]  /*0330*/  BSSY.RECONVERGENT B0, `(.L_x_6) ;  /* 0x000000a000007945 */ /* 0x000fe80003800200 */
        /* <DEDUP_REMOVED lines=9> */
.L_x_7:
[----:B------:R-:W-:Y:S05]  /*03d0*/  BSYNC.RECONVERGENT B0 ;  /* 0x0000000000007941 */ /* 0x000fea0003800200 */
.L_x_6:
[----:B------:R-:W3:Y:S01]  /*03e0*/  LDCU.64 UR4, c[0x0][0x888] ;  /* 0x00011100ff0477ac */ /* 0x000ee20008000a00 */
[----:B------:R-:W-:Y:S02]  /*03f0*/  UISETP.EQ.U32.AND UP2, UPT, UR8, URZ, UPT ;  /* 0x000000ff0800728c */ /* 0x000fe4000bf42070 */
[----:B------:R-:W-:Y:S02]  /*0400*/  UPLOP3.LUT UP3, UPT, UPT, UPT, UPT, 0x80, 0x8 ;  /* 0x000000000008789c */ /* 0x000fe40003f6f070 */
[----:B---3--:R-:W-:-:S04]  /*0410*/  UISETP.NE.U32.AND UP0, UPT, UR4, URZ, UPT ;  /* 0x000000ff0400728c */ /* 0x008fc8000bf05070 */
[----:B------:R-:W-:-:S04]  /*0420*/  UISETP.NE.AND.EX UP1, UPT, UR5, URZ, UPT, UP0 ;  /* 0x000000ff0500728c */ /* 0x000fc8000bf25300 */
[----:B------:R-:W-:-:S04]  /*0430*/  UISETP.EQ.OR.EX UP4, UPT, UR9, URZ, !UP1, UP2 ;  /* 0x000000ff0900728c */ /* 0x000fc8000cf82720 */
[----:B------:R-:W-:-:S05]  /*0440*/  UP2UR UR62, UPR, URZ, 0x10 ;  /* 0x00000010ff3e7883 */ /* 0x000fca0008000000 */
[----:B------:R-:W-:Y:S07]  /*0450*/  BRA.U !UP4, `(.L_x_8) ;  /* 0x000000010c207547 */ /* 0x000fee000b800000 */
[----:B------:R-:W-:Y:S01]  /*0460*/  UISETP.NE.U32.AND UP2, UPT, UR8, URZ, UPT ;  /* 0x000000ff0800728c */ /* 0x000fe2000bf45070 */
[----:B-----5:R-:W-:Y:S01]  /*0470*/  FSETP.NEU.AND P0, PT, R25, RZ, PT ;  /* 0x000000ff1900720b */ /* 0x020fe20003f0d000 */
[----:B------:R-:W-:Y:S02]  /*0480*/  USEL UR4, URZ, 0xffffffff, UP1 ;  /* 0xffffffffff047887 */ /* 0x000fe40008800000 */
[----:B------:R-:W-:-:S10]  /*0490*/  UISETP.NE.AND.EX UP2, UPT, UR9, URZ, UPT, UP2 ;  /* 0x000000ff0900728c */ /* 0x000fd4000bf45320 */
[----:B------:R-:W-:Y:S01]  /*04a0*/  VOTEU.ANY UP0, P0 ;  /* 0x0000000000ff7886 */ /* 0x000fe20000000100 */
[----:B------:R-:W-:-:S04]  /*04b0*/  @!UP2 USEL UR4, URZ, 0xffffffff, UP0 ;  /* 0xffffffffff04a887 */ /* 0x000fc80008000000 */
[----:B------:R-:W-:-:S04]  /*04c0*/  ULOP3.LUT UR4, UR4, 0x1, URZ, 0xc0, !UPT ;  /* 0x0000000104047892 */ /* 0x000fc8000f8ec0ff */
[----:B------:R-:W-:-:S11]  /*04d0*/  UISETP.NE.U32.AND UP3, UPT, UR4, 0x1, UPT ;  /* 0x000000010400788c */ /* 0x000fd6000bf65070 */
.L_x_8:
[----:B-12---:R-:W1:Y:S02]  /*04e0*/  SHFL.IDX PT, R2, R50, RZ, 0x1f ;  /* 0x00001fff32027589 */ /* 0x006e6400000e0000 */
[----:B-1----:R-:W-:-:S13]  /*04f0*/  ISETP.NE.AND P0, PT, R2, RZ, PT ;  /* 0x000000ff0200720c */ /* 0x002fda0003f05270 */
[----:B------:R-:W-:Y:S05]  /*0500*/  @P0 BRA `(.L_x_9) ;  /* 0x0000000800840947 */ /* 0x000fea0003800000 */
[----:B------:R-:W-:Y:S01]  /*0510*/  ELECT P0, URZ, PT ;  /* 0x0000000000ff782f */ /* 0x000fe20003800000 */
[----:B------:R-:W-:-:S12]  /*0520*/  BSSY.RECONVERGENT B0, `(.L_x_9) ;  /* 0x000009f000007945 */ /* 0x000fd80003800200 */
[----:B------:R-:W-:Y:S05]  /*0530*/  @!P0 BRA `(.L_x_10) ;  /* 0x0000000800748947 */ /* 0x000fea0003800000 */
[----:B------:R-:W1:Y:S01]  /*0540*/  S2UR UR4, SR_CgaCtaId ;  /* 0x00000000000479c3 */ /* 0x000e620000008800 */
[----:B------:R-:W-:Y:S01]  /*0550*/  UMOV UR5, 0x400 ;  /* 0x0000040000057882 */ /* 0x000fe20000000000 */
[----:B------:R-:W-:Y:S01]  /*0560*/  UMOV UR8, 0x1 ;  /* 0x0000000100087882 */ /* 0x000fe20000000000 */
[----:B------:R-:W-:Y:S01]  /*0570*/  UMOV UR6, 0x2 ;  /* 0x0000000200067882 */ /* 0x000fe20000000000 */
[----:B------:R-:W-:-:S04]  /*0580*/  UIADD3 UR8, UPT, UPT, -UR8, 0x100000, URZ ;  /* 0x0010000008087890 */ /* 0x000fc8000fffe1ff */
[----:B------:R-:W-:Y:S02]  /*0590*/  USHF.L.U32 UR9, UR8, 0xb, URZ ;  /* 0x0000000b08097899 */ /* 0x000fe400080006ff */
[----:B------:R-:W-:Y:S02]  /*05a0*/  USHF.L.U32 UR8, UR8, 0x1, URZ ;  /* 0x0000000108087899 */ /* 0x000fe400080006ff */
[----:B------:R-:W-:-:S04]  /*05b0*/  UIADD3 UR6, UPT, UPT, -UR6, 0x100000, URZ ;  /* 0x0010000006067890 */ /* 0x000fc8000fffe1ff */
[----:B------:R-:W-:Y:S02]  /*05c0*/  USHF.L.U32 UR7, UR6, 0xb, URZ ;  /* 0x0000000b06077899 */ /* 0x000fe400080006ff */
[----:B------:R-:W-:Y:S02]  /*05d0*/  USHF.L.U32 UR6, UR6, 0x1, URZ ;  /* 0x0000000106067899 */ /* 0x000fe400080006ff */
[----:B-1----:R-:W-:Y:S01]  /*05e0*/  ULEA UR4, UR4, UR5, 0x18 ;  /* 0x0000000504047291 */ /* 0x002fe2000f8ec0ff */
[----:B------:R-:W1:Y:S11]  /*05f0*/  FENCE.VIEW.ASYNC.S ;  /* 0x00000000000073c6 */ /* 0x000e760000000000 */
[----:B-1----:R1:W2:Y:S01]  /*0600*/  SYNCS.EXCH.64 URZ, [UR4], UR8 ;  /* 0x0000000804ff75b2 */ /* 0x0022a20008000100 */
[----:B------:R1:W3:Y:S01]  /*0610*/  SYNCS.EXCH.64 URZ, [UR4+0x240], UR6 ;  /* 0x0002400604ff75b2 */ /* 0x0002e20008000100 */
[----:B------:R1:W4:Y:S01]  /*0620*/  SYNCS.EXCH.64 URZ, [UR4+0x8], UR8 ;  /* 0x0000080804ff75b2 */ /* 0x0003220008000100 */
[----:B------:R1:W1:Y:S01]  /*0630*/  SYNCS.EXCH.64 URZ, [UR4+0x248], UR6 ;  /* 0x0002480604ff75b2 */ /* 0x0002620008000100 */
        /* <DEDUP_REMOVED lines=140> */
[----:B--234-:R-:W-:Y:S01]  /*0f00*/  NOP ;  /* 0x0000000000007918 */ /* 0x01cfe20000000000 */
.L_x_10:
[----:B-1----:R-:W-:Y:S05]  /*0f10*/  BSYNC.RECONVERGENT B0 ;  /* 0x0000000000007941 */ /* 0x002fea0003800200 */
.L_x_9:
[----:B------:R-:W1:Y:S01]  /*0f20*/  SHFL.IDX PT, R2, R50, RZ, 0x1f ;  /* 0x00001fff32027589 */ /* 0x000e6200000e0000 */
[----:B------:R-:W-:Y:S01]  /*0f30*/  NOP ;  /* 0x0000000000007918 */ /* 0x000fe20000000000 */
[----:B-1----:R-:W-:-:S13]  /*0f40*/  ISETP.NE.AND P0, PT, R2, 0x1, PT ;  /* 0x000000010200780c */ /* 0x002fda0003f05270 */
[----:B------:R-:W-:Y:S05]  /*0f50*/  @P0 BRA `(.L_x_11) ;  /* 0x0000000000480947 */ /* 0x000fea0003800000 */
        /* <DEDUP_REMOVED lines=9> */
[----:B------:R-:W-:Y:S01]  /*0ff0*/  USHF.L.U32 UR6, UR6, 0x1, URZ ;  /* 0x0000000106067899 */ /* 0x000fe200080006ff */
[----:B------:R-:W-:Y:S01]  /*1000*/  ELECT P0, URZ, PT ;  /* 0x0000000000ff782f */ /* 0x000fe20003800000 */
[----:B-1----:R-:W-:Y:S01]  /*1010*/  ULEA UR4, UR4, UR5, 0x18 ;  /* 0x0000000504047291 */ /* 0x002fe2000f8ec0ff */
[----:B------:R-:W1:Y:S11]  /*1020*/  FENCE.VIEW.ASYNC.S ;  /* 0x00000000000073c6 */ /* 0x000e760000000000 */
[----:B-1----:R1:W2:Y:S01]  /*1030*/  SYNCS.EXCH.64 URZ, [UR4+0x480], UR8 ;  /* 0x0004800804ff75b2 */ /* 0x0022a20008000100 */
[----:B------:R1:W3:Y:S01]  /*1040*/  SYNCS.EXCH.64 URZ, [UR4+0x490], UR6 ;  /* 0x0004900604ff75b2 */ /* 0x0002e20008000100 */
[----:B------:R1:W4:Y:S01]  /*1050*/  SYNCS.EXCH.64 URZ, [UR4+0x488], UR8 ;  /* 0x0004880804ff75b2 */ /* 0x0003220008000100 */
[----:B------:R1:W1:Y:S01]  /*1060*/  SYNCS.EXCH.64 URZ, [UR4+0x498], UR6 ;  /* 0x0004980604ff75b2 */ /* 0x0002620008000100 */
[----:B------:R-:W-:Y:S01]  /*1070*/  NOP ;  /* 0x0000000000007918 */ /* 0x000fe20000000000 */
.L_x_11:
[----:B------:R-:W2:Y:S01]  /*1080*/  SHFL.IDX PT, R2, R50, RZ, 0x1f ;  /* 0x00001fff32027589 */ /* 0x000ea200000e0000 */
[----:B------:R-:W-:Y:S01]  /*1090*/  NOP ;  /* 0x0000000000007918 */ /* 0x000fe20000000000 */
[----:B--2---:R-:W-:-:S13]  /*10a0*/  ISETP.NE.AND P0, PT, R2, 0x3, PT ;  /* 0x000000030200780c */ /* 0x004fda0003f05270 */
[----:B------:R-:W-:Y:S05]  /*10b0*/  @P0 BRA `(.L_x_12) ;  /* 0x0000000000300947 */ /* 0x000fea0003800000 */
[----:B-1----:R-:W1:Y:S01]  /*10c0*/  S2UR UR4, SR_CgaCtaId ;  /* 0x00000000000479c3 */ /* 0x002e620000008800 */
[----:B------:R-:W-:Y:S01]  /*10d0*/  UMOV UR6, 0x400 ;  /* 0x0000040000067882 */ /* 0x000fe20000000000 */
[----:B------:R-:W-:Y:S01]  /*10e0*/  UMOV UR5, 0x20 ;  /* 0x0000002000057882 */ /* 0x000fe20000000000 */
[----:B------:R-:W-:Y:S01]  /*10f0*/  ELECT P0, URZ, PT ;  /* 0x0000000000ff782f */ /* 0x000fe20003800000 */
[----:B-1----:R-:W-:Y:S02]  /*1100*/  ULEA UR6, UR4, UR6, 0x18 ;  /* 0x0000000604067291 */ /* 0x002fe4000f8ec0ff */
[----:B------:R-:W-:-:S04]  /*1110*/  UIADD3 UR4, UPT, UPT, -UR5, 0x100000, URZ ;  /* 0x0010000005047890 */ /* 0x000fc8000fffe1ff */
[----:B------:R-:W-:Y:S02]  /*1120*/  USHF.L.U32 UR5, UR4, 0xb, URZ ;  /* 0x0000000b04057899 */ /* 0x000fe400080006ff */
[----:B------:R-:W-:Y:S01]  /*1130*/  USHF.L.U32 UR4, UR4, 0x1, URZ ;  /* 0x0000000104047899 */ /* 0x000fe200080006ff */
[----:B------:R-:W1:Y:S11]  /*1140*/  FENCE.VIEW.ASYNC.S ;  /* 0x00000000000073c6 */ /* 0x000e760000000000 */
[----:B-1----:R2:W1:Y:S01]  /*1150*/  SYNCS.EXCH.64 URZ, [UR6+0x4a0], UR4 ;  /* 0x0004a00406ff75b2 */ /* 0x0024620008000100 */
[----:B------:R2:W1:Y:S02]  /*1160*/  SYNCS.EXCH.64 URZ, [UR6+0x4a8], UR4 ;  /* 0x0004a80406ff75b2 */ /* 0x0004640008000100 */
[----:B--2---:R-:W-:Y:S01]  /*1170*/  NOP ;  /* 0x0000000000007918 */ /* 0x004fe20000000000 */
.L_x_12:
[----:B------:R-:W2:Y:S01]  /*1180*/  SHFL.IDX PT, R2, R50, RZ, 0x1f ;  /* 0x00001fff32027589 */ /* 0x000ea200000e0000 */
[----:B------:R-:W-:Y:S01]  /*1190*/  NOP ;  /* 0x0000000000007918 */ /* 0x000fe20000000000 */
[----:B--2---:R-:W-:-:S13]  /*11a0*/  ISETP.NE.AND P0, PT, R2, 0x4, PT ;  /* 0x000000040200780c */ /* 0x004fda0003f05270 */
[----:B------:R-:W-:Y:S05]  /*11b0*/  @P0 BRA `(.L_x_13) ;  /* 0x00000000004c0947 */ /* 0x000fea0003800000 */
[----:B-1----:R-:W1:Y:S01]  /*11c0*/  S2UR UR6, SR_CgaCtaId ;  /* 0x00000000000679c3 */ /* 0x002e620000008800 */
[----:B------:R-:W-:Y:S01]  /*11d0*/  UMOV UR4, 0x1e0 ;  /* 0x000001e000047882 */ /* 0x000fe20000000000 */
[----:B------:R-:W-:Y:S01]  /*11e0*/  UMOV UR5, 0x400 ;  /* 0x0000040000057882 */ /* 0x000fe20000000000 */
[----:B------:R-:W-:Y:S01]  /*11f0*/  USEL UR4, UR4, 0x1a0, UP3 ;  /* 0x000001a004047887 */ /* 0x000fe20009800000 */
[----:B------:R-:W-:Y:S01]  /*1200*/  UMOV UR8, 0x1 ;  /* 0x0000000100087882 */ /* 0x000fe20000000000 */
[----:B------:R-:W-:Y:S01]  /*1210*/  ELECT P0, URZ, PT ;  /* 0x0000000000ff782f */ /* 0x000fe20003800000 */
[----:B------:R-:W-:-:S04]  /*1220*/  UIADD3 UR8, UPT, UPT, -UR8, 0x100000, URZ ;  /* 0x0010000008087890 */ /* 0x000fc8000fffe1ff */
[----:B------:R-:W-:Y:S02]  /*1230*/  USHF.L.U32 UR9, UR8, 0xb, URZ ;  /* 0x0000000b08097899 */ /* 0x000fe400080006ff */
[----:B------:R-:W-:Y:S02]  /*1240*/  USHF.L.U32 UR8, UR8, 0x1, URZ ;  /* 0x0000000108087899 */ /* 0x000fe400080006ff */
[----:B-1----:R-:W-:Y:S02]  /*1250*/  ULEA UR6, UR6, UR5, 0x18 ;  /* 0x0000000506067291 */ /* 0x002fe4000f8ec0ff */
[----:B------:R-:W-:-:S04]  /*1260*/  UIADD3 UR4, UPT, UPT, -UR4, 0x100000, URZ ;  /* 0x0010000004047890 */ /* 0x000fc8000fffe1ff */
[----:B------:R-:W-:Y:S02]  /*1270*/  USHF.L.U32 UR5, UR4, 0xb, URZ ;  /* 0x0000000b04057899 */ /* 0x000fe400080006ff */
[----:B------:R-:W-:Y:S01]  /*1280*/  USHF.L.U32 UR4, UR4, 0x1, URZ ;  /* 0x0000000104047899 */ /* 0x000fe200080006ff */
[----:B------:R-:W1:Y:S03]  /*1290*/  FENCE.VIEW.ASYNC.S ;  /* 0x00000000000073c6 */ /* 0x000e660000000000 */
[----:B-1----:R2:W1:Y:S08]  /*12a0*/  SYNCS.EXCH.64 URZ, [UR6+0x4b0], UR8 ;  /* 0x0004b00806ff75b2 */ /* 0x0024700008000100 */
[----:B------:R2:W1:Y:S01]  /*12b0*/  SYNCS.EXCH.64 URZ, [UR6+0x4c0], UR4 ;  /* 0x0004c00406ff75b2 */ /* 0x0004620008000100 */
[----:B------:R2:W1:Y:S01]  /*12c0*/  SYNCS.EXCH.64 URZ, [UR6+0x4b8], UR8 ;  /* 0x0004b80806ff75b2 */ /* 0x0004620008000100 */
[----:B------:R2:W1:Y:S02]  /*12d0*/  SYNCS.EXCH.64 URZ, [UR6+0x4c8], UR4 ;  /* 0x0004c80406ff75b2 */ /* 0x0004640008000100 */
[----:B--2---:R-:W-:Y:S01]  /*12e0*/  NOP ;  /* 0x0000000000007918 */ /* 0x004fe20000000000 */
.L_x_13:
[----:B------:R-:W2:Y:S01]  /*12f0*/  SHFL.IDX PT, R2, R50, RZ, 0x1f ;  /* 0x00001fff32027589 */ /* 0x000ea200000e0000 */
[----:B------:R-:W-:Y:S01]  /*1300*/  NOP ;  /* 0x0000000000007918 */ /* 0x000fe20000000000 */
[----:B--2---:R-:W-:-:S13]  /*1310*/  ISETP.NE.AND P0, PT, R2, 0x5, PT ;  /* 0x000000050200780c */ /* 0x004fda0003f05270 */
[----:B------:R-:W-:Y:S05]  /*1320*/  @P0 BRA `(.L_x_14) ;  /* 0x0000000000580947 */ /* 0x000fea0003800000 */
[----:B-1----:R-:W1:Y:S01]  /*1330*/  S2UR UR4, SR_CgaCtaId ;  /* 0x00000000000479c3 */ /* 0x002e620000008800 */
        /* <DEDUP_REMOVED lines=12> */
[----:B-1----:R2:W1:Y:S01]  /*1400*/  SYNCS.EXCH.64 URZ, [UR4+0x4d0], UR8 ;  /* 0x0004d00804ff75b2 */ /* 0x0024620008000100 */
[----:B------:R2:W1:Y:S01]  /*1410*/  SYNCS.EXCH.64 URZ, [UR4+0x4f0], UR6 ;  /* 0x0004f00604ff75b2 */ /* 0x0004620008000100 */
[----:B------:R2:W1:Y:S01]  /*1420*/  SYNCS.EXCH.64 URZ, [UR4+0x4d8], UR8 ;  /* 0x0004d80804ff75b2 */ /* 0x0004620008000100 */
[----:B------:R2:W1:Y:S01]  /*1430*/  SYNCS.EXCH.64 URZ, [UR4+0x4f8], UR6 ;  /* 0x0004f80604ff75b2 */ /* 0x0004620008000100 */
[----:B------:R2:W1:Y:S01]  /*1440*/  SYNCS.EXCH.64 URZ, [UR4+0x4e0], UR8 ;  /* 0x0004e00804ff75b2 */ /* 0x0004620008000100 */
[----:B------:R2:W1:Y:S01]  /*1450*/  SYNCS.EXCH.64 URZ, [UR4+0x500], UR6 ;  /* 0x0005000604ff75b2 */ /* 0x0004620008000100 */
[----:B------:R2:W1:Y:S01]  /*1460*/  SYNCS.EXCH.64 URZ, [UR4+0x4e8], UR8 ;  /* 0x0004e80804ff75b2 */ /* 0x0004620008000100 */
[----:B------:R2:W1:Y:S02]  /*1470*/  SYNCS.EXCH.64 URZ, [UR4+0x508], UR6 ;  /* 0x0005080604ff75b2 */ /* 0x0004640008000100 */
[----:B--2---:R-:W-:Y:S01]  /*1480*/  NOP ;  /* 0x0000000000007918 */ /* 0x004fe20000000000 */
.L_x_14:
[----:B------:R-:W2:Y:S01]  /*1490*/  SHFL.IDX PT, R2, R50, RZ, 0x1f ;  /* 0x00001fff32027589 */ /* 0x000ea200000e0000 */
[----:B------:R-:W-:Y:S01]  /*14a0*/  NOP ;  /* 0x0000000000007918 */ /* 0x000fe20000000000 */
[----:B--2---:R-:W-:-:S13]  /*14b0*/  ISETP.NE.AND P0, PT, R2, 0x3, PT ;  /* 0x000000030200780c */ /* 0x004fda0003f05270 */
[----:B------:R-:W-:Y:S05]  /*14c0*/  @P0 BRA `(.L_x_15) ;  /* 0x0000000000380947 */ /* 0x000fea0003800000 */
[----:B------:R-:W2:Y:S01]  /*14d0*/  S2UR UR5, SR_CgaCtaId ;  /* 0x00000000000579c3 */ /* 0x000ea20000008800 */
[----:B-1----:R-:W-:Y:S01]  /*14e0*/  UMOV UR4, 0x400 ;  /* 0x0000040000047882 */ /* 0x002fe20000000000 */
[----:B------:R-:W-:Y:S01]  /*14f0*/  UMOV UR6, 0x20 ;  /* 0x0000002000067882 */ /* 0x000fe20000000000 */
[----:B------:R-:W-:Y:S01]  /*1500*/  ELECT P0, URZ, PT ;  /* 0x0000000000ff782f */ /* 0x000fe20003800000 */
[----:B------:R-:W-:-:S04]  /*1510*/  UIADD3 UR6, UPT, UPT, -UR6, 0x100000, URZ ;  /* 0x0010000006067890 */ /* 0x000fc8000fffe1ff */
[----:B------:R-:W-:Y:S02]  /*1520*/  USHF.L.U32 UR7, UR6, 0xb, URZ ;  /* 0x0000000b06077899 */ /* 0x000fe400080006ff */
[----:B------:R-:W-:Y:S02]  /*1530*/  USHF.L.U32 UR6, UR6, 0x1, URZ ;  /* 0x0000000106067899 */ /* 0x000fe400080006ff */
[----:B--2---:R-:W-:Y:S01]  /*1540*/  ULEA UR4, UR5, UR4, 0x18 ;  /* 0x0000000405047291 */ /* 0x004fe2000f8ec0ff */
[----:B------:R-:W1:Y:S11]  /*1550*/  FENCE.VIEW.ASYNC.S ;  /* 0x00000000000073c6 */ /* 0x000e760000000000 */
[----:B-1----:R2:W1:Y:S01]  /*1560*/  SYNCS.EXCH.64 URZ, [UR4+0x510], UR6 ;  /* 0x0005100604ff75b2 */ /* 0x0024620008000100 */
[----:B------:R2:W1:Y:S01]  /*1570*/  SYNCS.EXCH.64 URZ, [UR4+0x520], UR6 ;  /* 0x0005200604ff75b2 */ /* 0x0004620008000100 */
[----:B------:R2:W1:Y:S01]  /*1580*/  SYNCS.EXCH.64 URZ, [UR4+0x518], UR6 ;  /* 0x0005180604ff75b2 */ /* 0x0004620008000100 */
[----:B------:R2:W1:Y:S02]  /*1590*/  SYNCS.EXCH.64 URZ, [UR4+0x528], UR6 ;  /* 0x0005280604ff75b2 */ /* 0x0004640008000100 */
[----:B--2---:R-:W-:Y:S01]  /*15a0*/  NOP ;  /* 0x0000000000007918 */ /* 0x004fe20000000000 */
.L_x_15:
[----:B-1----:R-:W1:Y:S01]  /*15b0*/  LDCU UR4, c[0x0][0x36c] ;  /* 0x00006d80ff0477ac */ /* 0x002e620008000800 */
[----:B------:R-:W-:Y:S01]  /*15c0*/  ISETP.NE.OR P3, PT, R0, 0x2, !P3 ;  /* 0x000000020000780c */ /* 0x000fe20005f65670 */
[----:B------:R-:W-:Y:S01]  /*15d0*/  NOP ;  /* 0x0000000000007918 */ /* 0x000fe20000000000 */
[----:B------:R-:W-:Y:S01]  /*15e0*/  LOP3.LUT R0, R57, 0x1f, RZ, 0xc0, !PT ;  /* 0x0000001f39007812 */ /* 0x000fe200078ec0ff */
[----:B------:R-:W-:Y:S02]  /*15f0*/  UISETP.NE.AND UP4, UPT, UR18, 0x2, UPT ;  /* 0x000000021200788c */ /* 0x000fe4000bf85270 */
[----:B------:R-:W-:Y:S02]  /*1600*/  UISETP.NE.AND UP5, UPT, UR18, URZ, UPT ;  /* 0x000000ff1200728c */ /* 0x000fe4000bfa5270 */
[----:B-1----:R-:W-:-:S09]  /*1610*/  UISETP.EQ.U32.AND UP6, UPT, UR4, 0x1, UPT ;  /* 0x000000010400788c */ /* 0x002fd2000bfc2070 */
[----:B------:R-:W-:Y:S05]  /*1620*/  BRA.U !UP6, `(.L_x_16) ;  /* 0x000000010e087547 */ /* 0x000fea000b800000 */
[----:B---34-:R-:W-:Y:S01]  /*1630*/  UCGABAR_ARV ;  /* 0x00000000000079c7 */ /* 0x018fe20008000000 */
[----:B------:R-:W-:Y:S05]  /*1640*/  BRA `(.L_x_17) ;  /* 0x0000000000047947 */ /* 0x000fea0003800000 */
.L_x_16:
[----:B---34-:R-:W-:Y:S01]  /*1650*/  NOP ;  /* 0x0000000000007918 */ /* 0x018fe20000000000 */
.L_x_17:
[----:B------:R-:W1:Y:S01]  /*1660*/  S2UR UR47, SR_CTAID.X ;  /* 0x00000000002f79c3 */ /* 0x000e620000002500 */
[----:B------:R-:W-:-:S05]  /*1670*/  CS2R.32 R3, SR_CgaSize ;  /* 0x0000000000037805 */ /* 0x000fca0000008a00 */
[----:B------:R-:W-:-:S05]  /*1680*/  IMAD R3, R3, -0xa0, RZ ;  /* 0xffffff6003037824 */ /* 0x000fca00078e02ff */
[----:B------:R-:W-:-:S14]  /*1690*/  R2UR UR5, R3 ;  /* 0x00000000030572ca */ /* 0x000fdc00000e0000 */
[----:B------:R-:W2:Y:S01]  /*16a0*/  LDCU UR5, c[0x0][UR5+0x2b0] ;  /* 0x00005600050577ac */ /* 0x000ea20008000800 */
[----:B------:R-:W-:-:S05]  /*16b0*/  CS2R.32 R3, SR_CgaSize ;  /* 0x0000000000037805 */ /* 0x000fca0000008a00 */
[----:B------:R-:W-:-:S05]  /*16c0*/  IMAD R3, R3, -0xa0, RZ ;  /* 0xffffff6003037824 */ /* 0x000fca00078e02ff */
[----:B------:R-:W-:-:S14]  /*16d0*/  R2UR UR4, R3 ;  /* 0x00000000030472ca */ /* 0x000fdc00000e0000 */
[----:B------:R-:W3:Y:S01]  /*16e0*/  LDCU UR4, c[0x0][UR4+0x2b4] ;  /* 0x00005680040477ac */ /* 0x000ee20008000800 */
[----:B------:R-:W4:Y:S01]  /*16f0*/  S2UR UR46, SR_CTAID.Y ;  /* 0x00000000002e79c3 */ /* 0x000f220000002600 */
[----:B------:R-:W-:-:S05]  /*1700*/  CS2R.32 R3, SR_CgaSize ;  /* 0x0000000000037805 */ /* 0x000fca0000008a00 */
[----:B------:R-:W-:-:S05]  /*1710*/  IMAD R3, R3, -0xa0, RZ ;  /* 0xffffff6003037824 */ /* 0x000fca00078e02ff */
[----:B------:R-:W-:-:S14]  /*1720*/  R2UR UR60, R3 ;  /* 0x00000000033c72ca */ /* 0x000fdc00000e0000 */
[----:B------:R-:W3:Y:S01]  /*1730*/  LDCU UR60, c[0x0][UR60+0x2a0] ;  /* 0x000054003c3c77ac */ /* 0x000ee20008000800 */
[----:B------:R-:W-:-:S05]  /*1740*/  CS2R.32 R3, SR_CgaSize ;  /* 0x0000000000037805 */ /* 0x000fca0000008a00 */
[----:B------:R-:W-:-:S05]  /*1750*/  IMAD R3, R3, -0xa0, RZ ;  /* 0xffffff6003037824 */ /* 0x000fca00078e02ff */
[----:B------:R-:W-:-:S14]  /*1760*/  R2UR UR57, R3 ;  /* 0x00000000033972ca */ /* 0x000fdc00000e0000 */
[----:B------:R-:W3:Y:S01]  /*1770*/  LDCU UR57, c[0x0][UR57+0x2a4] ;  /* 0x00005480393977ac */ /* 0x000ee20008000800 */
[----:B------:R-:W3:Y:S01]  /*1780*/  S2UR UR7, SR_CgaCtaId ;  /* 0x00000000000779c3 */ /* 0x000ee20000008800 */
[----:B------:R-:W3:Y:S01]  /*1790*/  LDCU UR19, c[0x0][0xb24] ;  /* 0x00016480ff1377ac */ /* 0x000ee20008000800 */
[----:B------:R-:W3:Y:S01]  /*17a0*/  LDCU UR42, c[0x0][0xb24] ;  /* 0x00016480ff2a77ac */ /* 0x000ee20008000800 */
[----:B-1----:R-:W-:Y:S01]  /*17b0*/  I2FP.F32.U32 R3, UR47 ;  /* 0x0000002f00037c45 */ /* 0x002fe20008201000 */
[----:B------:R-:W1:Y:S04]  /*17c0*/  LDCU UR22, c[0x0][0xb30] ;  /* 0x00016600ff1677ac */ /* 0x000e680008000800 */
[----:B--2---:R-:W-:Y:S01]  /*17d0*/  FMUL R3, R3, UR5 ;  /* 0x0000000503037c20 */ /* 0x004fe20008400000 */
[----:B----4-:R-:W-:-:S05]  /*17e0*/  I2FP.F32.U32 R2, UR46 ;  /* 0x0000002e00027c45 */ /* 0x010fca0008201000 */
[----:B------:R-:W2:Y:S01]  /*17f0*/  F2I.U32.TRUNC.NTZ R3, R3 ;  /* 0x0000000300037305 */ /* 0x000ea2000020f000 */
[----:B---3--:R-:W-:Y:S01]  /*1800*/  FMUL R2, R2, UR4 ;  /* 0x0000000402027c20 */ /* 0x008fe20008400000 */
[----:B------:R-:W-:-:S06]  /*1810*/  USHF.L.U32 UR28, UR7, 0x8, URZ ;  /* 0x00000008071c7899 */ /* 0x000fcc00080006ff */
[----:B------:R-:W3:Y:S01]  /*1820*/  F2I.U32.TRUNC.NTZ R2, R2 ;  /* 0x0000000200027305 */ /* 0x000ee2000020f000 */
[----:B------:R-:W-:Y:S01]  /*1830*/  ULOP3.LUT UR28, UR28, 0x100, URZ, 0xc0, !UPT ;  /* 0x000001001c1c7892 */ /* 0x000fe2000f8ec0ff */
[----:B--2---:R-:W-:Y:S02]  /*1840*/  R2UR UR4, R3 ;  /* 0x00000000030472ca */ /* 0x004fe400000e0000 */
[----:B---3--:R-:W-:Y:S02]  /*1850*/  R2UR UR6, R2 ;  /* 0x00000000020672ca */ /* 0x008fe400000e0000 */
[----:B------:R-:W-:-:S09]  /*1860*/  PRMT R2, RZ, 0x7610, R2 ;  /* 0x00007610ff027816 */ /* 0x000fd20000000002 */
[----:B------:R-:W-:-:S04]  /*1870*/  UIADD3 UR5, UPT, UPT, -UR4, URZ, URZ ;  /* 0x000000ff04057290 */ /* 0x000fc8000fffe1ff */
[----:B------:R-:W-:Y:S02]  /*1880*/  UIMAD UR60, UR60, UR5, UR47 ;  /* 0x000000053c3c72a4 */ /* 0x000fe4000f8e022f */
[----:B------:R-:W-:-:S04]  /*1890*/  UIADD3 UR4, UPT, UPT, -UR6, URZ, URZ ;  /* 0x000000ff06047290 */ /* 0x000fc8000fffe1ff */
[----:B------:R-:W-:Y:S01]  /*18a0*/  UIMAD UR57, UR57, UR4, UR46 ;  /* 0x00000004393972a4 */ /* 0x000fe2000f8e022e */
[----:B-1----:R-:W-:Y:S11]  /*18b0*/  BRA.U UP5, `(.L_x_18) ;  /* 0x0000000105247547 */ /* 0x002ff6000b800000 */
[----:B------:R-:W-:-:S04]  /*18c0*/  UISETP.NE.AND UP0, UPT, UR57, URZ, UPT ;  /* 0x000000ff3900728c */ /* 0x000fc8000bf05270 */
[----:B------:R-:W-:-:S04]  /*18d0*/  UISETP.EQ.OR UP0, UPT, UR60, URZ, !UP0 ;  /* 0x000000ff3c00728c */ /* 0x000fc8000c702670 */
[----:B------:R-:W-:Y:S02]  /*18e0*/  USEL UR5, URZ, 0x1, !UP0 ;  /* 0x00000001ff057887 */ /* 0x000fe4000c000000 */
[----:B------:R-:W-:-:S04]  /*18f0*/  UISETP.NE.AND UP0, UPT, UR57, URZ, UPT ;  /* 0x000000ff3900728c */ /* 0x000fc8000bf05270 */
[----:B------:R-:W-:Y:S02]  /*1900*/  USEL UR4, URZ, 0x2, UP0 ;  /* 0x00000002ff047887 */ /* 0x000fe40008000000 */
[----:B------:R-:W-:-:S04]  /*1910*/  UISETP.NE.AND UP0, UPT, UR60, 0x1, UPT ;  /* 0x000000013c00788c */ /* 0x000fc8000bf05270 */
[----:B------:R-:W-:-:S04]  /*1920*/  USEL UR4, UR4, 0x2, UP0 ;  /* 0x0000000204047887 */ /* 0x000fc80008000000 */
[----:B------:R-:W-:-:S06]  /*1930*/  UIADD3 UR4, UPT, UPT, UR5, UR4, URZ ;  /* 0x0000000405047290 */ /* 0x000fcc000fffe0ff */
[----:B------:R-:W-:-:S07]  /*1940*/  MOV R2, UR4 ;  /* 0x0000000400027c02 */ /* 0x000fce0008000f00 */
.L_x_18:
[----:B------:R-:W1:Y:S01]  /*1950*/  S2UR UR36, SR_CTAID.Z ;  /* 0x00000000002479c3 */ /* 0x000e620000002700 */
[----:B------:R-:W-:-:S09]  /*1960*/  UISETP.GE.AND UP0, UPT, UR19, 0x1, UPT ;  /* 0x000000011300788c */ /* 0x000fd2000bf06270 */
[----:B------:R-:W-:Y:S05]  /*1970*/  BRA.U !UP0, `(.L_x_19) ;  /* 0x0000000108d47547 */ /* 0x000fea000b800000 */
[----:B------:R-:W2:Y:S01]  /*1980*/  LDCU.128 UR12, c[0x0][0xb10] ;  /* 0x00016200ff0c77ac */ /* 0x000ea20008000c00 */
[----:B------:R-:W3:Y:S01]  /*1990*/  LDCU UR20, c[0x0][0xb0c] ;  /* 0x00016180ff1477ac */ /* 0x000ee20008000800 */
[----:B------:R-:W4:Y:S01]  /*19a0*/  LDCU UR6, c[0x0][0x370] ;  /* 0x00006e00ff0677ac */ /* 0x000f220008000800 */
[----:B------:R-:W1:Y:S01]  /*19b0*/  LDCU UR7, c[0x0][0x374] ;  /* 0x00006e80ff0777ac */ /* 0x000e620008000800 */
[----:B------:R-:W1:Y:S01]  /*19c0*/  LDCU UR21, c[0x0][0xb20] ;  /* 0x00016400ff1577ac */ /* 0x000e620008000800 */
[----:B--2---:R-:W-:Y:S02]  /*19d0*/  UIMAD.WIDE.U32 UR4, UR47, UR12, URZ ;  /* 0x0000000c2f0472a5 */ /* 0x004fe4000f8e00ff */
[----:B---3--:R-:W-:Y:S01]  /*19e0*/  UISETP.NE.AND UP0, UPT, UR20, 0x1, UPT ;  /* 0x000000011400788c */ /* 0x008fe2000bf05270 */
[----:B------:R-:W2:Y:S01]  /*19f0*/  LDCU.64 UR8, c[0x0][0xb28] ;  /* 0x00016500ff0877ac */ /* 0x000ea20008000a00 */
[----:B----4-:R-:W-:-:S03]  /*1a00*/  UIMAD.WIDE.U32 UR10, UR6, UR12, URZ ;  /* 0x0000000c060a72a5 */ /* 0x010fc6000f8e00ff */
[----:B------:R-:W-:Y:S01]  /*1a10*/  UMOV UR4, UR5 ;  /* 0x0000000500047c82 */ /* 0x000fe20008000000 */
[----:B------:R-:W-:Y:S02]  /*1a20*/  UISETP.NE.AND UP2, UPT, UR19, 0x1, UPT ;  /* 0x000000011300788c */ /* 0x000fe4000bf45270 */
[----:B------:R-:W-:Y:S01]  /*1a30*/  USHF.R.U32.HI UR4, URZ, UR13, UR4 ;  /* 0x0000000dff047299 */ /* 0x000fe20008011604 */
[----:B------:R-:W-:Y:S01]  /*1a40*/  UMOV UR10, UR11 ;  /* 0x0000000b000a7c82 */ /* 0x000fe20008000000 */
[----:B------:R-:W-:Y:S02]  /*1a50*/  UIMAD.WIDE.U32 UR16, UR46, UR15, URZ ;  /* 0x0000000f2e1072a5 */ /* 0x000fe4000f8e00ff */
[----:B------:R-:W-:Y:S02]  /*1a60*/  USEL UR5, UR47, UR4, !UP0 ;  /* 0x000000042f057287 */ /* 0x000fe4000c000000 */
[----:B------:R-:W-:Y:S02]  /*1a70*/  @UP0 USHF.R.U32.HI UR6, URZ, UR13, UR10 ;  /* 0x0000000dff060299 */ /* 0x000fe4000801160a */
[----:B------:R-:W-:-:S02]  /*1a80*/  UISETP.NE.AND UP0, UPT, UR14, 0x1, UPT ;  /* 0x000000010e00788c */ /* 0x000fc4000bf05270 */
[----:B-1----:R-:W-:Y:S02]  /*1a90*/  UIMAD.WIDE.U32 UR10, UR7, UR15, URZ ;  /* 0x0000000f070a72a5 */ /* 0x002fe4000f8e00ff */
[----:B--2---:R-:W-:Y:S01]  /*1aa0*/  UIMAD.WIDE.U32 UR12, UR6, UR8, URZ ;  /* 0x00000008060c72a5 */ /* 0x004fe2000f8e00ff */
[----:B------:R-:W-:Y:S02]  /*1ab0*/  UMOV UR4, UR17 ;  /* 0x0000001100047c82 */ /* 0x000fe40008000000 */
[----:B------:R-:W-:Y:S02]  /*1ac0*/  USHF.R.U32.HI UR4, URZ, UR21, UR4 ;  /* 0x00000015ff047299 */ /* 0x000fe40008011604 */
[----:B------:R-:W-:Y:S02]  /*1ad0*/  UMOV UR10, UR11 ;  /* 0x0000000b000a7c82 */ /* 0x000fe40008000000 */
[----:B------:R-:W-:Y:S01]  /*1ae0*/  UMOV UR12, UR13 ;  /* 0x0000000d000c7c82 */ /* 0x000fe20008000000 */
[----:B------:R-:W-:-:S02]  /*1af0*/  @UP0 USHF.R.U32.HI UR7, URZ, UR21, UR10 ;  /* 0x00000015ff070299 */ /* 0x000fc4000801160a */
[----:B------:R-:W-:Y:S02]  /*1b00*/  USEL UR4, UR46, UR4, !UP0 ;  /* 0x000000042e047287 */ /* 0x000fe4000c000000 */
[----:B------:R-:W-:Y:S02]  /*1b10*/  UIMAD.WIDE.U32 UR10, UR7, UR8, URZ ;  /* 0x00000008070a72a5 */ /* 0x000fe4000f8e00ff */
[----:B------:R-:W-:Y:S02]  /*1b20*/  @UP2 USHF.R.U32.HI UR6, URZ, UR9, UR12 ;  /* 0x00000009ff062299 */ /* 0x000fe4000801160c */
[----:B------:R-:W-:-:S03]  /*1b30*/  UIMAD.WIDE.U32 UR12, UR4, UR8, URZ ;  /* 0x00000008040c72a5 */ /* 0x000fc6000f8e00ff */
[----:B------:R-:W-:Y:S02]  /*1b40*/  UMOV UR10, UR11 ;  /* 0x0000000b000a7c82 */ /* 0x000fe40008000000 */
[----:B------:R-:W-:Y:S02]  /*1b50*/  @UP2 USHF.R.U32.HI UR7, URZ, UR9, UR10 ;  /* 0x00000009ff072299 */ /* 0x000fe4000801160a */
[----:B------:R-:W-:Y:S02]  /*1b60*/  UIMAD UR10, UR6, UR19, URZ ;  /* 0x00000013060a72a4 */ /* 0x000fe4000f8e02ff */
[----:B------:R-:W-:-:S04]  /*1b70*/  UIMAD UR7, UR7, UR19, URZ ;  /* 0x00000013070772a4 */ /* 0x000fc8000f8e02ff */
[----:B------:R-:W-:-:S03]  /*1b80*/  UISETP.GE.AND UP0, UPT, UR4, UR7, UPT ;  /* 0x000000070400728c */ /* 0x000fc6000bf06270 */
[----:B------:R-:W-:Y:S01]  /*1b90*/  UMOV UR7, UR13 ;  /* 0x0000000d00077c82 */ /* 0x000fe20008000000 */
[----:B------:R-:W-:Y:S02]  /*1ba0*/  UISETP.GE.OR UP0, UPT, UR5, UR10, UP0 ;  /* 0x0000000a0500728c */ /* 0x000fe40008706670 */
[----:B------:R-:W-:Y:S02]  /*1bb0*/  UIMAD.WIDE.U32 UR10, UR5, UR8, URZ ;  /* 0x00000008050a72a5 */ /* 0x000fe4000f8e00ff */
[----:B------:R-:W-:Y:S02]  /*1bc0*/  USHF.R.U32.HI UR7, URZ, UR9, UR7 ;  /* 0x00000009ff077299 */ /* 0x000fe40008011607 */
[----:B------:R-:W-:Y:S02]  /*1bd0*/  UIADD3 UR10, UPT, UPT, -UR4, URZ, URZ ;  /* 0x000000ff040a7290 */ /* 0x000fe4000fffe1ff */
[----:B------:R-:W-:Y:S02]  /*1be0*/  USEL UR7, UR4, UR7, !UP2 ;  /* 0x0000000704077287 */ /* 0x000fe4000d000000 */
[----:B------:R-:W-:Y:S01]  /*1bf0*/  UIMAD UR10, UR14, UR10, UR46 ;  /* 0x0000000a0e0a72a4 */ /* 0x000fe2000f8e022e */
[----:B------:R-:W-:Y:S01]  /*1c00*/  @!UP0 UMOV UR8, UR11 ;  /* 0x0000000b00088c82 */ /* 0x000fe20008000000 */
[----:B------:R-:W-:-:S02]  /*1c10*/  UIADD3 UR11, UPT, UPT, -UR5, URZ, URZ ;  /* 0x000000ff050b7290 */ /* 0x000fc4000fffe1ff */
[----:B------:R-:W-:Y:S02]  /*1c20*/  @!UP0 USHF.R.U32.HI UR8, URZ, UR9, UR8 ;  /* 0x00000009ff088299 */ /* 0x000fe40008011608 */
[----:B------:R-:W-:Y:S02]  /*1c30*/  UIADD3 UR9, UPT, UPT, -UR7, URZ, URZ ;  /* 0x000000ff07097290 */ /* 0x000fe4000fffe1ff */
[----:B------:R-:W-:Y:S02]  /*1c40*/  @!UP0 USEL UR8, UR5, UR8, !UP2 ;  /* 0x0000000805088287 */ /* 0x000fe4000d000000 */
[----:B------:R-:W-:Y:S02]  /*1c50*/  UIMAD UR9, UR19, UR9, UR4 ;  /* 0x00000009130972a4 */ /* 0x000fe4000f8e0204 */
[----:B------:R-:W-:Y:S02]  /*1c60*/  @!UP0 UIADD3 UR7, UPT, UPT, UR7, -UR8, URZ ;  /* 0x8000000807078290 */ /* 0x000fe4000fffe0ff */
[----:B------:R-:W-:-:S02]  /*1c70*/  @!UP0 UIMAD UR6, UR9, UR6, UR8 ;  /* 0x00000006090682a4 */ /* 0x000fc4000f8e0208 */
[----:B------:R-:W-:Y:S02]  /*1c80*/  @!UP0 UIMAD UR4, UR7, UR19, UR5 ;  /* 0x00000013070482a4 */ /* 0x000fe4000f8e0205 */
[----:B------:R-:W-:Y:S02]  /*1c90*/  UIMAD UR47, UR20, UR11, UR47 ;  /* 0x0000000b142f72a4 */ /* 0x000fe4000f8e022f */
[----:B------:R-:W-:Y:S01]  /*1ca0*/  UIMAD UR46, UR4, UR14, UR10 ;  /* 0x0000000e042e72a4 */ /* 0x000fe2000f8e020a */
[----:B------:R-:W-:Y:S02]  /*1cb0*/  @!UP0 UMOV UR5, UR6 ;  /* 0x0000000600058c82 */ /* 0x000fe40008000000 */
[----:B------:R-:W-:-:S12]  /*1cc0*/  UIMAD UR47, UR5, UR20, UR47 ;  /* 0x00000014052f72a4 */ /* 0x000fd8000f8e022f */
.L_x_19:
[----:B------:R-:W-:-:S09]  /*1cd0*/  UISETP.NE.AND UP0, UPT, UR22, 0x1, UPT ;  /* 0x000000011600788c */ /* 0x000fd2000bf05270 */
[----:B------:R-:W-:Y:S05]  /*1ce0*/  BRA.U UP0, `(.L_x_20) ;  /* 0x0000000100407547 */ /* 0x000fea000b800000 */
[----:B------:R-:W2:Y:S01]  /*1cf0*/  LDCU.128 UR8, c[0x0][0xb10] ;  /* 0x00016200ff0877ac */ /* 0x000ea20008000c00 */
[----:B------:R-:W3:Y:S01]  /*1d00*/  LDCU UR12, c[0x0][0xb0c] ;  /* 0x00016180ff0c77ac */ /* 0x000ee20008000800 */
[----:B------:R-:W4:Y:S01]  /*1d10*/  LDCU UR13, c[0x0][0xb20] ;  /* 0x00016400ff0d77ac */ /* 0x000f220008000800 */
[----:B--2---:R-:W-:Y:S02]  /*1d20*/  UIMAD.WIDE.U32 UR4, UR47, UR8, URZ ;  /* 0x000000082f0472a5 */ /* 0x004fe4000f8e00ff */
[----:B------:R-:W-:Y:S02]  /*1d30*/  UIMAD.WIDE.U32 UR6, UR46, UR11, URZ ;  /* 0x0000000b2e0672a5 */ /* 0x000fe4000f8e00ff */
[----:B---3--:R-:W-:Y:S02]  /*1d40*/  UISETP.NE.AND UP0, UPT, UR12, 0x1, UPT ;  /* 0x000000010c00788c */ /* 0x008fe4000bf05270 */
[----:B------:R-:W-:-:S03]  /*1d50*/  USHF.R.U32.HI UR5, URZ, UR9, UR5 ;  /* 0x00000009ff057299 */ /* 0x000fc60008011605 */
[----:B------:R-:W-:Y:S01]  /*1d60*/  UMOV UR4, UR7 ;  /* 0x0000000700047c82 */ /* 0x000fe20008000000 */
[----:B------:R-:W-:Y:S02]  /*1d70*/  USEL UR5, UR47, UR5, !UP0 ;  /* 0x000000052f057287 */ /* 0x000fe4000c000000 */
[----:B------:R-:W-:Y:S02]  /*1d80*/  UISETP.NE.AND UP0, UPT, UR10, 0x1, UPT ;  /* 0x000000010a00788c */ /* 0x000fe4000bf05270 */
[----:B----4-:R-:W-:-:S04]  /*1d90*/  USHF.R.U32.HI UR4, URZ, UR13, UR4 ;  /* 0x0000000dff047299 */ /* 0x010fc80008011604 */
[----:B------:R-:W-:-:S04]  /*1da0*/  USEL UR4, UR46, UR4, !UP0 ;  /* 0x000000042e047287 */ /* 0x000fc8000c000000 */
[----:B------:R-:W-:Y:S02]  /*1db0*/  UIADD3 UR6, UPT, UPT, UR5, -UR4, URZ ;  /* 0x8000000405067290 */ /* 0x000fe4000fffe0ff */
[----:B------:R-:W-:Y:S02]  /*1dc0*/  UIADD3 UR4, UPT, UPT, -UR5, UR4, URZ ;  /* 0x0000000405047290 */ /* 0x000fe4000fffe1ff */
[----:B------:R-:W-:Y:S02]  /*1dd0*/  UIMAD UR46, UR6, UR10, UR46 ;  /* 0x0000000a062e72a4 */ /* 0x000fe4000f8e022e */
[----:B------:R-:W-:-:S12]  /*1de0*/  UIMAD UR47, UR4, UR12, UR47 ;  /* 0x0000000c042f72a4 */ /* 0x000fd8000f8e022f */
.L_x_20:
[----:B------:R-:W-:Y:S01]  /*1df0*/  UISETP.NE.AND UP0, UPT, UR18, 0x2, UPT ;  /* 0x000000021200788c */ /* 0x000fe2000bf05270 */
[----:B------:R-:W-:Y:S09]  /*1e00*/  BRA.U !UP6, `(.L_x_21) ;  /* 0x000000010e0c7547 */ /* 0x000ff2000b800000 */
[----:B------:R-:W-:Y:S01]  /*1e10*/  UCGABAR_WAIT ;  /* 0x0000000000007dc7 */ /* 0x000fe20008000000 */
[----:B------:R-:W-:Y:S01]  /*1e20*/  CCTL.IVALL ;  /* 0x00000000ff00798f */ /* 0x000fe20002000000 */
[----:B------:R-:W-:Y:S05]  /*1e30*/  BRA `(.L_x_22) ;  /* 0x0000000000047947 */ /* 0x000fea0003800000 */
.L_x_21:
[----:B------:R-:W-:Y:S06]  /*1e40*/  BAR.SYNC.DEFER_BLOCKING 0x0 ;  /* 0x0000000000007b1d */ /* 0x000fec0000010000 */
.L_x_22:
[----:B------:R-:W-:Y:S05]  /*1e50*/  BRA.U UP0, `(.L_x_23) ;  /* 0x0000003900507547 */ /* 0x000fea000b800000 */
[----:B------:R-:W2:Y:S01]  /*1e60*/  LDCU UR6, c[0x0][0x38c] ;  /* 0x00007180ff0677ac */ /* 0x000ea20008000800 */
[----:B------:R-:W3:Y:S01]  /*1e70*/  S2UR UR8, SR_CgaCtaId ;  /* 0x00000000000879c3 */ /* 0x000ee20000008800 */
[----:B------:R-:W-:Y:S01]  /*1e80*/  PLOP3.LUT P1, PT, PT, PT, UP3, 0x80, 0x8 ;  /* 0x000000000008781c */ /* 0x000fe20003f2f038 */
[----:B------:R-:W-:Y:S01]  /*1e90*/  IMAD.MOV.U32 R12, RZ, RZ, 0x1 ;  /* 0x00000001ff0c7424 */ /* 0x000fe200078e00ff */
[----:B------:R-:W-:Y:S01]  /*1ea0*/  UMOV UR7, 0x400 ;  /* 0x0000040000077882 */ /* 0x000fe20000000000 */
[----:B------:R-:W-:Y:S01]  /*1eb0*/  UISETP.NE.AND UP1, UPT, UR18, URZ, UPT ;  /* 0x000000ff1200728c */ /* 0x000fe2000bf25270 */
[----:B------:R-:W-:Y:S01]  /*1ec0*/  ISETP.EQ.OR P2, PT, R0, RZ, P3 ;  /* 0x000000ff0000720c */ /* 0x000fe20001f42670 */
[----:B------:R-:W-:Y:S01]  /*1ed0*/  USEL UR24, URZ, 0x1, UP4 ;  /* 0x00000001ff187887 */ /* 0x000fe2000a000000 */
[----:B------:R-:W-:Y:S02]  /*1ee0*/  PLOP3.LUT P1, PT, P1, PT, PT, 0x8, 0x80 ;  /* 0x000000000080781c */ /* 0x000fe40000f2e170 */
[----:B------:R-:W-:Y:S01]  /*1ef0*/  CS2R R10, SRZ ;  /* 0x00000000000a7805 */ /* 0x000fe2000001ff00 */
[----:B------:R-:W-:Y:S01]  /*1f00*/  IMAD.MOV.U32 R9, RZ, RZ, RZ ;  /* 0x000000ffff097224 */ /* 0x000fe200078e00ff */
[----:B------:R-:W4:Y:S01]  /*1f10*/  LDCU UR40, c[0x0][0x370] ;  /* 0x00006e00ff2877ac */ /* 0x000f220008000800 */
[----:B------:R-:W-:Y:S01]  /*1f20*/  IMAD.MOV.U32 R8, RZ, RZ, 0x1 ;  /* 0x00000001ff087424 */ /* 0x000fe200078e00ff */
[----:B------:R-:W1:Y:S01]  /*1f30*/  LDCU.64 UR26, c[0x0][0x348] ;  /* 0x00006900ff1a77ac */ /* 0x000e620008000a00 */
[----:B--2---:R-:W-:-:S02]  /*1f40*/  UIADD3 UR5, UPT, UPT, UR6, 0xf, URZ ;  /* 0x0000000f06057890 */ /* 0x004fc4000fffe0ff */
[----:B------:R-:W-:Y:S02]  /*1f50*/  USHF.R.U32.HI UR45, URZ, 0x4, UR28 ;  /* 0x00000004ff2d7899 */ /* 0x000fe4000801161c */
[----:B------:R-:W-:Y:S02]  /*1f60*/  USHF.R.S32.HI UR4, URZ, 0x1f, UR5 ;  /* 0x0000001fff047899 */ /* 0x000fe40008011405 */
[----:B---3--:R-:W-:Y:S02]  /*1f70*/  ULEA UR7, UR8, UR7, 0x18 ;  /* 0x0000000708077291 */ /* 0x008fe4000f8ec0ff */
[----:B------:R-:W-:Y:S02]  /*1f80*/  ULEA.HI UR4, UR4, UR5, URZ, 0x4 ;  /* 0x0000000504047291 */ /* 0x000fe4000f8f20ff */
[----:B------:R-:W-:Y:S02]  /*1f90*/  UIADD3 UR5, UPT, UPT, UR6, -0x1, URZ ;  /* 0xffffffff06057890 */ /* 0x000fe4000fffe0ff */
[----:B------:R-:W-:-:S02]  /*1fa0*/  USHF.R.S32.HI UR43, URZ, 0x4, UR4 ;  /* 0x00000004ff2b7899 */ /* 0x000fc40008011404 */
[----:B------:R-:W-:Y:S02]  /*1fb0*/  UISETP.GE.U32.AND UP2, UPT, UR5, -0x1f, UPT ;  /* 0xffffffe10500788c */ /* 0x000fe4000bf46070 */
[----:B------:R-:W-:Y:S02]  /*1fc0*/  UISETP.LT.U32.AND UP0, UPT, UR43, 0x48, UPT ;  /* 0x000000482b00788c */ /* 0x000fe4000bf01070 */
[----:B------:R-:W-:Y:S02]  /*1fd0*/  ULEA UR29, UR28, UR7, 0x1 ;  /* 0x000000071c1d7291 */ /* 0x000fe4000f8e08ff */
[----:B------:R-:W-:Y:S02]  /*1fe0*/  USEL UR41, UR43, 0x48, UP0 ;  /* 0x000000482b297887 */ /* 0x000fe40008000000 */
[----:B------:R-:W-:Y:S02]  /*1ff0*/  UIADD3 UR48, UPT, UPT, UR6, 0x1e, URZ ;  /* 0x0000001e06307890 */ /* 0x000fe4000fffe0ff */
[----:B------:R-:W-:-:S02]  /*2000*/  UIADD3 UR21, UPT, UPT, UR41, -0x1, URZ ;  /* 0xffffffff29157890 */ /* 0x000fc4000fffe0ff */
[----:B------:R-:W-:Y:S01]  /*2010*/  @UP2 UIADD3 UR21, UPT, UPT, UR41, URZ, URZ ;  /* 0x000000ff29152290 */ /* 0x000fe2000fffe0ff */
[----:B------:R-:W2:Y:S01]  /*2020*/  LDCU UR39, c[0x0][0x374] ;  /* 0x00006e80ff2777ac */ /* 0x000ea20008000800 */
[----:B------:R-:W-:Y:S02]  /*2030*/  USEL UR24, UR24, 0x2, UP1 ;  /* 0x0000000218187887 */ /* 0x000fe40008800000 */
[----:B------:R-:W-:Y:S02]  /*2040*/  UIADD3 UR29, UPT, UPT, UR29, 0x26800, URZ ;  /* 0x000268001d1d7890 */ /* 0x000fe4000fffe0ff */
[----:B------:R-:W-:Y:S02]  /*2050*/  UIADD3 UR44, UPT, UPT, UR43, -UR41, URZ ;  /* 0x800000292b2c7290 */ /* 0x000fe4000fffe0ff */
[----:B------:R-:W-:Y:S01]  /*2060*/  UIADD3 UR21, UPT, UPT, UR21, 0x1, URZ ;  /* 0x0000000115157890 */ /* 0x000fe2000fffe0ff */
[----:B-1--4-:R-:W-:-:S11]  /*2070*/  UMOV UR5, URZ ;  /* 0x000000ff00057c82 */ /* 0x012fd60008000000 */
.L_x_43:
[----:B------:R-:W1:Y:S02]  /*2080*/  S2UR UR4, SR_CgaCtaId ;  /* 0x00000000000479c3 */ /* 0x000e640000008800 */
[----:B-1----:R-:W-:-:S09]  /*2090*/  UISETP.NE.AND UP0, UPT, UR4, URZ, UPT ;  /* 0x000000ff0400728c */ /* 0x002fd2000bf05270 */
[----:B------:R-:W-:Y:S05]  /*20a0*/  BRA.U UP0, `(.L_x_24) ;  /* 0x0000000100287547 */ /* 0x000fea000b800000 */
[----:B------:R-:W-:Y:S02]  /*20b0*/  LEA R0, R9, UR7, 0x3 ;  /* 0x0000000709007c11 */ /* 0x000fe4000f8e18ff */
[----:B------:R-:W-:-:S04]  /*20c0*/  SHF.L.U32 R2, R8, 0x1f, RZ ;  /* 0x0000001f08027819 */ /* 0x000fc800000006ff */
[----:B------:R-:W1:Y:S02]  /*20d0*/  SYNCS.PHASECHK.TRANS64.TRYWAIT P0, [R0+URZ+0x520], R2 ;  /* 0x00052002000075a7 */ /* 0x000e6400080011ff */
[----:B-1----:R-:W-:Y:S05]  /*20e0*/  @!P0 BRA `(.L_x_25) ;  /* 0x0000007400188947 */ /* 0x002fea0003800000 */
.L_x_178:
[----:B------:R-:W-:Y:S01]  /*20f0*/  VIADD R9, R9, 0x1 ;  /* 0x0000000109097836 */ /* 0x000fe20000000000 */
[----:B------:R1:W-:Y:S04]  /*2100*/  SYNCS.ARRIVE.TRANS64.A1T0 RZ, [R0+URZ+0x510], RZ ;  /* 0x000510ff00ff79a7 */ /* 0x0003e800081000ff */
[----:B------:R-:W-:-:S04]  /*2110*/  ISETP.NE.AND P0, PT, R9, 0x2, PT ;  /* 0x000000020900780c */ /* 0x000fc80003f05270 */
[----:B------:R-:W-:Y:S02]  /*2120*/  SEL R9, R9, RZ, P0 ;  /* 0x000000ff09097207 */ /* 0x000fe40000000000 */
[----:B-1----:R-:W-:-:S04]  /*2130*/  SEL R0, RZ, 0x1, P0 ;  /* 0x00000001ff007807 */ /* 0x002fc80000000000 */
[----:B------:R-:W-:-:S07]  /*2140*/  LOP3.LUT R8, R8, R0, RZ, 0x3c, !PT ;  /* 0x0000000008087212 */ /* 0x000fce00078e3cff */
.L_x_24:
[----:B------:R-:W-:Y:S01]  /*2150*/  ULEA UR4, UR5, UR7, 0x3 ;  /* 0x0000000705047291 */ /* 0x000fe2000f8e18ff */
[----:B------:R-:W-:Y:S01]  /*2160*/  SHF.L.U32 R0, R12, 0x1f, RZ ;  /* 0x0000001f0c007819 */ /* 0x000fe200000006ff */
[----:B------:R-:W-:Y:S02]  /*2170*/  UISETP.GE.U32.AND UP0, UPT, UR48, 0x1f, UPT ;  /* 0x0000001f3000788c */ /* 0x000fe4000bf06070 */
[----:B------:R-:W-:Y:S02]  /*2180*/  USHF.L.U32 UR35, UR47, 0x6, URZ ;  /* 0x000000062f237899 */ /* 0x000fe400080006ff */
[----:B------:R-:W-:Y:S01]  /*2190*/  ULEA UR19, UR46, UR45, 0x5 ;  /* 0x0000002d2e137291 */ /* 0x000fe2000f8e28ff */
[----:B------:R-:W-:Y:S02]  /*21a0*/  UMOV UR13, URZ ;  /* 0x000000ff000d7c82 */ /* 0x000fe40008000000 */
[----:B------:R1:W3:Y:S02]  /*21b0*/  SYNCS.PHASECHK.TRANS64.TRYWAIT P0, [UR4+0x240], R0 ;  /* 0x00024000ff0075a7 */ /* 0x0002e40008001104 */
[----:B------:R-:W-:Y:S07]  /*21c0*/  BRA.U !UP0, `(.L_x_26) ;  /* 0x0000000108c07547 */ /* 0x000fee000b800000 */
[----:B------:R-:W-:Y:S01]  /*21d0*/  UMOV UR6, URZ ;  /* 0x000000ff00067c82 */ /* 0x000fe20008000000 */
[----:B------:R-:W-:-:S05]  /*21e0*/  UMOV UR4, UR5 ;  /* 0x0000000500047c82 */ /* 0x000fca0008000000 */
.L_x_32:
[----:B------:R-:W-:Y:S01]  /*21f0*/  ULEA UR33, UR4, UR7, 0x3 ;  /* 0x0000000704217291 */ /* 0x000fe2000f8e18ff */
[----:B---3--:R-:W-:Y:S01]  /*2200*/  @!P3 MOV R2, 0xc00 ;  /* 0x00000c000002b802 */ /* 0x008fe20000000f00 */
[----:B-1-34-:R-:W-:Y:S10]  /*2210*/  @P0 BRA `(.L_x_27) ;  /* 0x00000000000c0947 */ /* 0x01aff40003800000 */
[----:B------:R-:W-:-:S04]  /*2220*/  SHF.L.U32 R3, R12, 0x1f, RZ ;  /* 0x0000001f0c037819 */ /* 0x000fc800000006ff */
[----:B------:R-:W3:Y:S02]  /*2230*/  SYNCS.PHASECHK.TRANS64.TRYWAIT P0, [UR33+0x240], R3 ;  /* 0x00024003ff0075a7 */ /* 0x000ee40008001121 */
[----:B---3--:R-:W-:Y:S05]  /*2240*/  @!P0 BRA `(.L_x_28) ;  /* 0x0000007000d48947 */ /* 0x008fea0003800000 */
.L_x_27:
[----:B------:R3:W-:Y:S01]  /*2250*/  @!P3 SYNCS.ARRIVE.TRANS64 RZ, [UR33], R2 ;  /* 0x00000002ffffb9a7 */ /* 0x0007e20008000021 */
[----:B------:R-:W-:-:S04]  /*2260*/  ULOP3.LUT UR5, UR24, 0x2, URZ, 0xfc, !UPT ;  /* 0x0000000218057892 */ /* 0x000fc8000f8efcff */
[----:B------:R-:W-:-:S09]  /*2270*/  UISETP.NE.AND UP0, UPT, UR5, 0x2, UPT ;  /* 0x000000020500788c */ /* 0x000fd2000bf05270 */
[----:B------:R-:W-:Y:S05]  /*2280*/  BRA.U UP0, `(.L_x_29) ;  /* 0x0000000100047547 */ /* 0x000fea000b800000 */
[----:B--2---:R-:W-:Y:S05]  /*2290*/  BPT.TRAP 0x1 ;  /* 0x000000040000795c */ /* 0x004fea0000300000 */
.L_x_29:
[----:B------:R-:W-:Y:S04]  /*22a0*/  BSSY.RECONVERGENT B0, `(.L_x_30) ;  /* 0x0000003000007945 */ /* 0x000fe80003800200 */
[----:B------:R-:W-:Y:S05]  /*22b0*/  @P2 BRA `(.L_x_31) ;  /* 0x0000000000042947 */ /* 0x000fea0003800000 */
[----:B--2---:R-:W-:Y:S05]  /*22c0*/  BPT.TRAP 0x1 ;  /* 0x000000040000795c */ /* 0x004fea0000300000 */
.L_x_31:
[----:B--2---:R-:W-:Y:S05]  /*22d0*/  BSYNC.RECONVERGENT B0 ;  /* 0x0000000000007941 */ /* 0x004fea0003800200 */
.L_x_30:
[----:B------:R-:W-:Y:S02]  /*22e0*/  UIADD3 UR5, UPT, UPT, UR4, 0x1, URZ ;  /* 0x0000000104057890 */ /* 0x000fe4000fffe0ff */
[----:B------:R-:W-:Y:S02]  /*22f0*/  ULEA UR32, UR4, UR7, 0xb ;  /* 0x0000000704207291 */ /* 0x000fe4000f8e58ff */
[----:B------:R-:W-:Y:S02]  /*2300*/  UISETP.NE.AND UP0, UPT, UR5, 0x48, UPT ;  /* 0x000000480500788c */ /* 0x000fe4000bf05270 */
[----:B------:R-:W-:Y:S02]  /*2310*/  USHF.L.U32 UR34, UR6, 0x4, URZ ;  /* 0x0000000406227899 */ /* 0x000fe400080006ff */
[----:B------:R-:W-:Y:S02]  /*2320*/  USEL UR9, URZ, 0x1, UP0 ;  /* 0x00000001ff097887 */ /* 0x000fe40008000000 */
[----:B------:R-:W-:-:S02]  /*2330*/  USEL UR5, UR5, URZ, UP0 ;  /* 0x000000ff05057287 */ /* 0x000fc40008000000 */
[----:B------:R-:W-:Y:S02]  /*2340*/  ULEA UR4, UR4, UR28, 0x9 ;  /* 0x0000001c04047291 */ /* 0x000fe4000f8e48ff */
[----:B------:R-:W-:Y:S01]  /*2350*/  ULEA UR8, UR5, UR7, 0x3 ;  /* 0x0000000705087291 */ /* 0x000fe2000f8e18ff */
[----:B------:R-:W-:Y:S01]  /*2360*/  LOP3.LUT R12, R12, UR9, RZ, 0x3c, !PT ;  /* 0x000000090c0c7c12 */ /* 0x000fe2000f8e3cff */
[----:B------:R-:W-:Y:S02]  /*2370*/  UIADD3 UR6, UPT, UPT, UR6, 0x1, URZ ;  /* 0x0000000106067890 */ /* 0x000fe4000fffe0ff */
[----:B------:R-:W-:Y:S01]  /*2380*/  UIADD3 UR10, UP1, UPT, UR26, 0x80, URZ ;  /* 0x000000801a0a7890 */ /* 0x000fe2000ff3e0ff */
[----:B-1----:R-:W-:Y:S01]  /*2390*/  SHF.L.U32 R0, R12, 0x1f, RZ ;  /* 0x0000001f0c007819 */ /* 0x002fe200000006ff */
[----:B------:R-:W-:Y:S02]  /*23a0*/  ULEA UR4, UR4, UR7, 0x1 ;  /* 0x0000000704047291 */ /* 0x000fe4000f8e08ff */
[----:B------:R-:W-:Y:S01]  /*23b0*/  UIADD3.X UR11, UPT, UPT, URZ, UR27, URZ, UP1, !UPT ;  /* 0x0000001bff0b7290 */ /* 0x000fe20008ffe4ff */
[----:B------:R4:W1:Y:S01]  /*23c0*/  SYNCS.PHASECHK.TRANS64.TRYWAIT P0, [UR8+0x240], R0 ;  /* 0x00024000ff0075a7 */ /* 0x0008620008001108 */
[----:B------:R-:W-:-:S02]  /*23d0*/  UIADD3 UR8, UP0, UPT, UR26, 0x180, URZ ;  /* 0x000001801a087890 */ /* 0x000fc4000ff1e0ff */
[----:B------:R-:W-:Y:S02]  /*23e0*/  UIADD3 UR32, UPT, UPT, UR32, 0x2800, URZ ;  /* 0x0000280020207890 */ /* 0x000fe4000fffe0ff */
[----:B------:R-:W-:Y:S02]  /*23f0*/  UIADD3.X UR9, UPT, UPT, URZ, UR27, URZ, UP0, !UPT ;  /* 0x0000001bff097290 */ /* 0x000fe400087fe4ff */
[----:B------:R-:W-:Y:S02]  /*2400*/  UISETP.NE.AND UP0, UPT, UR6, UR21, UPT ;  /* 0x000000150600728c */ /* 0x000fe4000bf05270 */
[----:B------:R-:W-:Y:S01]  /*2410*/  UIADD3 UR16, UPT, UPT, UR4, 0x26800, URZ ;  /* 0x0002680004107890 */ /* 0x000fe2000fffe0ff */
[----:B------:R-:W-:Y:S01]  /*2420*/  UMOV UR12, 0x0 ;  /* 0x00000000000c7882 */ /* 0x000fe20000000000 */
[----:B------:R-:W-:Y:S01]  /*2430*/  UMOV UR13, 0x10000000 ;  /* 0x10000000000d7882 */ /* 0x000fe20000000000 */
[----:B------:R-:W-:Y:S01]  /*2440*/  UMOV UR4, 0x30000 ;  /* 0x0003000000047882 */ /* 0x000fe20000000000 */
[----:B------:R-:W-:Y:S01]  /*2450*/  UMOV UR20, UR36 ;  /* 0x0000002400147c82 */ /* 0x000fe20008000000 */
[----:B------:R-:W-:Y:S01]  /*2460*/  UMOV UR17, UR33 ;  /* 0x0000002100117c82 */ /* 0x000fe20008000000 */
[----:B------:R-:W-:Y:S01]  /*2470*/  UMOV UR18, UR34 ;  /* 0x0000002200127c82 */ /* 0x000fe20008000000 */
[----:B------:R-:W-:Y:S02]  /*2480*/  UTMALDG.3D [UR32], [UR10], desc[UR12] ;  /* 0x00000c200a0075b4 */ /* 0x000fe40008011000 */
[----:B------:R2:W-:Y:S02]  /*2490*/  UTMALDG.3D.MULTICAST [UR16], [UR8], UR4, desc[UR12] ;  /* 0x00000c10080073b4 */ /* 0x0005e40008011804 */
[----:B--2---:R-:W-:Y:S01]  /*24a0*/  UMOV UR13, UR21 ;  /* 0x00000015000d7c82 */ /* 0x004fe20008000000 */
[----:B------:R-:W-:Y:S01]  /*24b0*/  UMOV UR4, UR5 ;  /* 0x0000000500047c82 */ /* 0x000fe20008000000 */
[----:B------:R-:W-:Y:S05]  /*24c0*/  BRA.U UP0, `(.L_x_32) ;  /* 0xfffffffd00487547 */ /* 0x000fea000b83ffff */
.L_x_26:
[----:B------:R-:W-:Y:S01]  /*24d0*/  ULEA UR4, UR5, UR7, 0x3 ;  /* 0x0000000705047291 */ /* 0x000fe2000f8e18ff */
[----:B-1--4-:R-:W-:Y:S01]  /*24e0*/  SHF.L.U32 R0, R12, 0x1f, RZ ;  /* 0x0000001f0c007819 */ /* 0x012fe200000006ff */
[----:B------:R-:W-:Y:S01]  /*24f0*/  @!P1 SYNCS.ARRIVE.TRANS64.A1T0 RZ, [UR7+0x4a8], RZ ;  /* 0x0004a8ffffff99a7 */ /* 0x000fe20008100007 */
[----:B------:R-:W-:-:S06]  /*2500*/  UISETP.GT.AND UP0, UPT, UR43, UR41, UPT ;  /* 0x000000292b00728c */ /* 0x000fcc000bf04270 */
[----:B---3--:R1:W3:Y:S03]  /*2510*/  SYNCS.PHASECHK.TRANS64.TRYWAIT P0, [UR4+0x240], R0 ;  /* 0x00024000ff0075a7 */ /* 0x0082e60008001104 */
[----:B------:R-:W-:Y:S05]  /*2520*/  BRA.U !UP0, `(.L_x_33) ;  /* 0x0000000108bc7547 */ /* 0x000fea000b800000 */
[----:B------:R-:W-:Y:S01]  /*2530*/  UIADD3 UR25, UPT, UPT, UR44, UR13, URZ ;  /* 0x0000000d2c197290 */ /* 0x000fe2000fffe0ff */
[----:B------:R-:W-:-:S11]  /*2540*/  UMOV UR4, UR5 ;  /* 0x0000000500047c82 */ /* 0x000fd60008000000 */
.L_x_39:
[----:B------:R-:W-:Y:S01]  /*2550*/  ULEA UR9, UR4, UR7, 0x3 ;  /* 0x0000000704097291 */ /* 0x000fe2000f8e18ff */
[----:B---3--:R-:W-:Y:S01]  /*2560*/  @!P3 MOV R2, 0xc00 ;  /* 0x00000c000002b802 */ /* 0x008fe20000000f00 */
[----:B-1-3--:R-:W-:Y:S10]  /*2570*/  @P0 BRA `(.L_x_34) ;  /* 0x00000000000c0947 */ /* 0x00aff40003800000 */
[----:B------:R-:W-:-:S04]  /*2580*/  SHF.L.U32 R3, R12, 0x1f, RZ ;  /* 0x0000001f0c037819 */ /* 0x000fc800000006ff */
[----:B------:R-:W3:Y:S02]  /*2590*/  SYNCS.PHASECHK.TRANS64.TRYWAIT P0, [UR9+0x240], R3 ;  /* 0x00024003ff0075a7 */ /* 0x000ee40008001109 */
[----:B---3--:R-:W-:Y:S05]  /*25a0*/  @!P0 BRA `(.L_x_35) ;  /* 0x0000007000148947 */ /* 0x008fea0003800000 */
.L_x_34:
[----:B------:R3:W-:Y:S01]  /*25b0*/  @!P3 SYNCS.ARRIVE.TRANS64 RZ, [UR9], R2 ;  /* 0x00000002ffffb9a7 */ /* 0x0007e20008000009 */
[----:B------:R-:W-:-:S04]  /*25c0*/  ULOP3.LUT UR5, UR24, 0x2, URZ, 0xfc, !UPT ;  /* 0x0000000218057892 */ /* 0x000fc8000f8efcff */
[----:B------:R-:W-:-:S09]  /*25d0*/  UISETP.NE.AND UP0, UPT, UR5, 0x2, UPT ;  /* 0x000000020500788c */ /* 0x000fd2000bf05270 */
[----:B------:R-:W-:Y:S05]  /*25e0*/  BRA.U UP0, `(.L_x_36) ;  /* 0x0000000100047547 */ /* 0x000fea000b800000 */
[----:B--2---:R-:W-:Y:S05]  /*25f0*/  BPT.TRAP 0x1 ;  /* 0x000000040000795c */ /* 0x004fea0000300000 */
.L_x_36:
[----:B------:R-:W-:Y:S04]  /*2600*/  BSSY.RECONVERGENT B0, `(.L_x_37) ;  /* 0x0000003000007945 */ /* 0x000fe80003800200 */
[----:B------:R-:W-:Y:S05]  /*2610*/  @P2 BRA `(.L_x_38) ;  /* 0x0000000000042947 */ /* 0x000fea0003800000 */
[----:B--2---:R-:W-:Y:S05]  /*2620*/  BPT.TRAP 0x1 ;  /* 0x000000040000795c */ /* 0x004fea0000300000 */
.L_x_38:
[----:B--2---:R-:W-:Y:S05]  /*2630*/  BSYNC.RECONVERGENT B0 ;  /* 0x0000000000007941 */ /* 0x004fea0003800200 */
.L_x_37:
[----:B------:R-:W-:Y:S02]  /*2640*/  UIADD3 UR5, UPT, UPT, UR4, 0x1, URZ ;  /* 0x0000000104057890 */ /* 0x000fe4000fffe0ff */
[----:B------:R-:W-:Y:S02]  /*2650*/  UIADD3 UR14, UP1, UPT, UR26, 0x80, URZ ;  /* 0x000000801a0e7890 */ /* 0x000fe4000ff3e0ff */
[----:B------:R-:W-:Y:S02]  /*2660*/  UISETP.NE.AND UP0, UPT, UR5, 0x48, UPT ;  /* 0x000000480500788c */ /* 0x000fe4000bf05270 */
[----:B------:R-:W-:Y:S02]  /*2670*/  USHF.L.U32 UR10, UR13, 0x4, URZ ;  /* 0x000000040d0a7899 */ /* 0x000fe400080006ff */
[----:B------:R-:W-:Y:S02]  /*2680*/  USEL UR8, URZ, 0x1, UP0 ;  /* 0x00000001ff087887 */ /* 0x000fe40008000000 */
[----:B------:R-:W-:-:S02]  /*2690*/  USEL UR5, UR5, URZ, UP0 ;  /* 0x000000ff05057287 */ /* 0x000fc40008000000 */
[----:B------:R-:W-:Y:S02]  /*26a0*/  UIADD3 UR22, UP0, UPT, UR26, 0x180, URZ ;  /* 0x000001801a167890 */ /* 0x000fe4000ff1e0ff */
[----:B------:R-:W-:Y:S01]  /*26b0*/  LOP3.LUT R12, R12, UR8, RZ, 0x3c, !PT ;  /* 0x000000080c0c7c12 */ /* 0x000fe2000f8e3cff */
[----:B------:R-:W-:Y:S02]  /*26c0*/  ULEA UR8, UR4, UR7, 0xb ;  /* 0x0000000704087291 */ /* 0x000fe4000f8e58ff */
[----:B------:R-:W-:Y:S01]  /*26d0*/  ULEA UR6, UR5, UR7, 0x3 ;  /* 0x0000000705067291 */ /* 0x000fe2000f8e18ff */
[----:B-1----:R-:W-:Y:S01]  /*26e0*/  SHF.L.U32 R0, R12, 0x1f, RZ ;  /* 0x0000001f0c007819 */ /* 0x002fe200000006ff */
[----:B------:R-:W-:Y:S02]  /*26f0*/  UIADD3 UR8, UPT, UPT, UR8, 0x2800, URZ ;  /* 0x0000280008087890 */ /* 0x000fe4000fffe0ff */
[----:B------:R-:W-:Y:S02]  /*2700*/  UIADD3.X UR15, UPT, UPT, URZ, UR27, URZ, UP1, !UPT ;  /* 0x0000001bff0f7290 */ /* 0x000fe40008ffe4ff */
[----:B------:R-:W-:-:S02]  /*2710*/  ULEA UR16, UR4, UR29, 0xa ;  /* 0x0000001d04107291 */ /* 0x000fc4000f8e50ff */
[----:B------:R-:W-:Y:S01]  /*2720*/  UIADD3.X UR23, UPT, UPT, URZ, UR27, URZ, UP0, !UPT ;  /* 0x0000001bff177290 */ /* 0x000fe200087fe4ff */
[----:B------:R4:W1:Y:S01]  /*2730*/  SYNCS.PHASECHK.TRANS64.TRYWAIT P0, [UR6+0x240], R0 ;  /* 0x00024000ff0075a7 */ /* 0x0008620008001106 */
[----:B------:R-:W-:Y:S01]  /*2740*/  UMOV UR30, 0x0 ;  /* 0x00000000001e7882 */ /* 0x000fe20000000000 */
[----:B------:R-:W-:Y:S01]  /*2750*/  UMOV UR31, 0x10000000 ;  /* 0x10000000001f7882 */ /* 0x000fe20000000000 */
[----:B------:R-:W-:Y:S01]  /*2760*/  UMOV UR11, UR35 ;  /* 0x00000023000b7c82 */ /* 0x000fe20008000000 */
[----:B------:R-:W-:Y:S01]  /*2770*/  UMOV UR12, UR36 ;  /* 0x00000024000c7c82 */ /* 0x000fe20008000000 */
[----:B------:R-:W-:Y:S01]  /*2780*/  UMOV UR6, 0x30000 ;  /* 0x0003000000067882 */ /* 0x000fe20000000000 */
[----:B------:R-:W-:Y:S01]  /*2790*/  UMOV UR20, UR36 ;  /* 0x0000002400147c82 */ /* 0x000fe20008000000 */
[----:B------:R-:W-:Y:S01]  /*27a0*/  UMOV UR17, UR9 ;  /* 0x0000000900117c82 */ /* 0x000fe20008000000 */
[----:B------:R-:W-:Y:S01]  /*27b0*/  UMOV UR18, UR10 ;  /* 0x0000000a00127c82 */ /* 0x000fe20008000000 */
[----:B------:R4:W-:Y:S01]  /*27c0*/  UTMALDG.3D [UR8], [UR14], desc[UR30] ;  /* 0x00001e080e0075b4 */ /* 0x0009e20008011000 */
[----:B------:R-:W-:Y:S01]  /*27d0*/  UIADD3 UR13, UPT, UPT, UR13, 0x1, URZ ;  /* 0x000000010d0d7890 */ /* 0x000fe2000fffe0ff */
[----:B------:R-:W-:-:S03]  /*27e0*/  UMOV UR4, UR5 ;  /* 0x0000000500047c82 */ /* 0x000fc60008000000 */
[----:B------:R-:W-:Y:S01]  /*27f0*/  UISETP.NE.AND UP0, UPT, UR13, UR25, UPT ;  /* 0x000000190d00728c */ /* 0x000fe2000bf05270 */
[----:B------:R4:W-:Y:S08]  /*2800*/  UTMALDG.3D.MULTICAST [UR16], [UR22], UR6, desc[UR30] ;  /* 0x00001e10160073b4 */ /* 0x0009f00008011806 */
[----:B----4-:R-:W-:Y:S05]  /*2810*/  BRA.U UP0, `(.L_x_39) ;  /* 0xfffffffd004c7547 */ /* 0x010fea000b83ffff */
.L_x_33:
[C---:B------:R-:W-:Y:S01]  /*2820*/  LEA R3, R11.reuse, UR7, 0x3 ;  /* 0x000000070b037c11 */ /* 0x040fe2000f8e18ff */
[----:B------:R-:W-:Y:S01]  /*2830*/  NOP ;  /* 0x0000000000007918 */ /* 0x000fe20000000000 */
[----:B-1----:R-:W-:Y:S02]  /*2840*/  SHF.L.U32 R0, R10, 0x1f, RZ ;  /* 0x0000001f0a007819 */ /* 0x002fe400000006ff */
[----:B------:R-:W-:Y:S02]  /*2850*/  LEA R4, R11, UR7, 0x4 ;  /* 0x000000070b047c11 */ /* 0x000fe4000f8e20ff */
[----:B---3--:R-:W1:Y:S02]  /*2860*/  SYNCS.PHASECHK.TRANS64.TRYWAIT P0, [R3+URZ+0x4b0], R0 ;  /* 0x0004b000030075a7 */ /* 0x008e6400080011ff */
[----:B-1----:R-:W-:Y:S05]  /*2870*/  @!P0 BRA `(.L_x_40) ;  /* 0x0000006c00788947 */ /* 0x002fea0003800000 */
.L_x_181:
[----:B------:R-:W3:Y:S01]  /*2880*/  LDS.128 R4, [R4+0x540] ;  /* 0x0005400004047984 */ /* 0x000ee20000000c00 */
[----:B------:R-:W-:Y:S01]  /*2890*/  UISETP.GE.AND UP0, UPT, UR42, 0x1, UPT ;  /* 0x000000012a00788c */ /* 0x000fe2000bf06270 */
[----:B------:R-:W-:Y:S01]  /*28a0*/  @!PT LDS RZ, [RZ] ;  /* 0x00000000fffff984 */ /* 0x000fe20000000800 */
[----:B------:R-:W-:Y:S01]  /*28b0*/  @!PT LDS RZ, [RZ] ;  /* 0x00000000fffff984 */ /* 0x000fe20000000800 */
[----:B------:R-:W-:Y:S01]  /*28c0*/  @!PT LDS RZ, [RZ] ;  /* 0x00000000fffff984 */ /* 0x000fe20000000800 */
[----:B------:R-:W-:Y:S01]  /*28d0*/  @!PT LDS RZ, [RZ] ;  /* 0x00000000fffff984 */ /* 0x000fe20000000800 */
[----:B------:R4:W-:Y:S06]  /*28e0*/  MEMBAR.ALL.CTA ;  /* 0x0000000000007992 */ /* 0x0009ec0000008000 */
[----:B----4-:R-:W4:Y:S01]  /*28f0*/  FENCE.VIEW.ASYNC.S ;  /* 0x00000000000073c6 */ /* 0x010f220000000000 */
[----:B---3--:R-:W-:-:S13]  /*2900*/  LOP3.LUT P0, RZ, R6, 0x1, RZ, 0xc0, !PT ;  /* 0x0000000106ff7812 */ /* 0x008fda000780c0ff */
[----:B----4-:R-:W-:Y:S01]  /*2910*/  VOTEU.ANY UP1, P0 ;  /* 0x0000000000ff7886 */ /* 0x010fe20000020100 */
[----:B------:R-:W-:-:S13]  /*2920*/  PLOP3.LUT P0, PT, PT, PT, UP1, 0x80, 0x8 ;  /* 0x000000000008781c */ /* 0x000fda0003f0f018 */
[----:B-1----:R-:W-:Y:S02]  /*2930*/  @P0 LOP3.LUT R0, R5, 0xffff, RZ, 0xc0, !PT ;  /* 0x0000ffff05000812 */ /* 0x002fe400078ec0ff */
[----:B------:R-:W-:Y:S02]  /*2940*/  @P0 MOV R2, R4 ;  /* 0x0000000400020202 */ /* 0x000fe40000000f00 */
[----:B------:R-:W-:Y:S01]  /*2950*/  @P0 R2UR UR6, R0 ;  /* 0x00000000000602ca */ /* 0x000fe200000e0000 */
[----:B------:R-:W-:Y:S01]  /*2960*/  VIADD R0, R3, 0x4c0 ;  /* 0x000004c003007836 */ /* 0x000fe20000000000 */
[----:B------:R-:W-:Y:S02]  /*2970*/  @P0 SHF.R.U32.HI R4, RZ, 0x10, R5 ;  /* 0x00000010ff040819 */ /* 0x000fe40000011605 */
[----:B------:R-:W-:Y:S02]  /*2980*/  @P0 R2UR UR8, R2 ;  /* 0x00000000020802ca */ /* 0x000fe400000e0000 */
[----:B------:R-:W-:-:S02]  /*2990*/  PRMT R0, RZ, 0x654, R0 ;  /* 0x00000654ff007816 */ /* 0x000fc40000000000 */
[----:B------:R-:W-:Y:S02]  /*29a0*/  @P0 R2UR UR4, R4 ;  /* 0x00000000040402ca */ /* 0x000fe400000e0000 */
[----:B------:R1:W-:Y:S03]  /*29b0*/  SYNCS.ARRIVE.TRANS64.RED.A1T0 RZ, [R0+URZ], RZ ;  /* 0x000000ff00ff79a7 */ /* 0x0003e600081004ff */
[----:B------:R-:W-:-:S04]  /*29c0*/  @UP1 UMOV UR37, UR6 ;  /* 0x0000000600251c82 */ /* 0x000fc80008000000 */
[----:B------:R-:W-:-:S04]  /*29d0*/  @UP1 UMOV UR38, UR8 ;  /* 0x0000000800261c82 */ /* 0x000fc80008000000 */
[----:B------:R-:W-:Y:S01]  /*29e0*/  @UP1 UMOV UR36, UR4 ;  /* 0x0000000400241c82 */ /* 0x000fe20008000000 */
[----:B------:R-:W-:Y:S05]  /*29f0*/  BRA.U !UP0, `(.L_x_41) ;  /* 0x0000000108d47547 */ /* 0x000fea000b800000 */
[----:B------:R-:W2:Y:S01]  /*2a00*/  LDCU.128 UR12, c[0x0][0xb10] ;  /* 0x00016200ff0c77ac */ /* 0x000ea20008000c00 */
[----:B------:R-:W3:Y:S01]  /*2a10*/  LDCU UR25, c[0x0][0xb20] ;  /* 0x00016400ff1977ac */ /* 0x000ee20008000800 */
[----:B------:R-:W4:Y:S01]  /*2a20*/  LDCU UR20, c[0x0][0xb0c] ;  /* 0x00016180ff1477ac */ /* 0x000f220008000800 */
[----:B------:R-:W1:Y:S01]  /*2a30*/  LDCU.64 UR10, c[0x0][0xb28] ;  /* 0x00016500ff0a77ac */ /* 0x000e620008000a00 */
[----:B------:R-:W-:Y:S02]  /*2a40*/  UISETP.NE.AND UP3, UPT, UR42, 0x1, UPT ;  /* 0x000000012a00788c */ /* 0x000fe4000bf65270 */
[----:B--2---:R-:W-:Y:S02]  /*2a50*/  UIMAD.WIDE.U32 UR16, UR39, UR15, URZ ;  /* 0x0000000f271072a5 */ /* 0x004fe4000f8e00ff */
[----:B------:R-:W-:Y:S02]  /*2a60*/  UIMAD.WIDE.U32 UR8, UR40, UR12, URZ ;  /* 0x0000000c280872a5 */ /* 0x000fe4000f8e00ff */
[----:B------:R-:W-:-:S02]  /*2a70*/  UISETP.NE.AND UP0, UPT, UR14, 0x1, UPT ;  /* 0x000000010e00788c */ /* 0x000fc4000bf05270 */
[----:B------:R-:W-:Y:S01]  /*2a80*/  UIMAD.WIDE.U32 UR22, UR37, UR15, URZ ;  /* 0x0000000f251672a5 */ /* 0x000fe2000f8e00ff */
[----:B------:R-:W-:Y:S02]  /*2a90*/  UMOV UR16, UR17 ;  /* 0x0000001100107c82 */ /* 0x000fe40008000000 */
[----:B------:R-:W-:Y:S01]  /*2aa0*/  UMOV UR8, UR9 ;  /* 0x0000000900087c82 */ /* 0x000fe20008000000 */
[----:B---3--:R-:W-:Y:S02]  /*2ab0*/  USHF.R.U32.HI UR16, URZ, UR25, UR16 ;  /* 0x00000019ff107299 */ /* 0x008fe40008011610 */
[----:B----4-:R-:W-:Y:S02]  /*2ac0*/  UISETP.NE.AND UP2, UPT, UR20, 0x1, UPT ;  /* 0x000000011400788c */ /* 0x010fe4000bf45270 */
[----:B------:R-:W-:Y:S02]  /*2ad0*/  USHF.R.U32.HI UR8, URZ, UR13, UR8 ;  /* 0x0000000dff087299 */ /* 0x000fe40008011608 */
[----:B------:R-:W-:-:S02]  /*2ae0*/  USEL UR6, UR39, UR16, !UP0 ;  /* 0x0000001027067287 */ /* 0x000fc4000c000000 */
[----:B------:R-:W-:Y:S02]  /*2af0*/  USEL UR8, UR40, UR8, !UP2 ;  /* 0x0000000828087287 */ /* 0x000fe4000d000000 */
[----:B-1----:R-:W-:Y:S01]  /*2b00*/  UIMAD.WIDE.U32 UR16, UR6, UR10, URZ ;  /* 0x0000000a061072a5 */ /* 0x002fe2000f8e00ff */
[----:B------:R-:W-:Y:S01]  /*2b10*/  UMOV UR4, UR23 ;  /* 0x0000001700047c82 */ /* 0x000fe20008000000 */
[----:B------:R-:W-:Y:S02]  /*2b20*/  UIMAD.WIDE.U32 UR18, UR38, UR12, URZ ;  /* 0x0000000c261272a5 */ /* 0x000fe4000f8e00ff */
[----:B------:R-:W-:-:S03]  /*2b30*/  UIMAD.WIDE.U32 UR22, UR8, UR10, URZ ;  /* 0x0000000a081672a5 */ /* 0x000fc6000f8e00ff */
[----:B------:R-:W-:Y:S01]  /*2b40*/  UMOV UR16, UR17 ;  /* 0x0000001100107c82 */ /* 0x000fe20008000000 */
[----:B------:R-:W-:Y:S02]  /*2b50*/  USHF.R.U32.HI UR4, URZ, UR25, UR4 ;  /* 0x00000019ff047299 */ /* 0x000fe40008011604 */
[----:B------:R-:W-:Y:S01]  /*2b60*/  @UP3 USHF.R.U32.HI UR6, URZ, UR11, UR16 ;  /* 0x0000000bff063299 */ /* 0x000fe20008011610 */
[----:B------:R-:W-:Y:S01]  /*2b70*/  UMOV UR18, UR19 ;  /* 0x0000001300127c82 */ /* 0x000fe20008000000 */
[----:B------:R-:W-:Y:S01]  /*2b80*/  UMOV UR22, UR23 ;  /* 0x0000001700167c82 */ /* 0x000fe20008000000 */
[----:B------:R-:W-:Y:S02]  /*2b90*/  USHF.R.U32.HI UR13, URZ, UR13, UR18 ;  /* 0x0000000dff0d7299 */ /* 0x000fe40008011612 */
[----:B------:R-:W-:Y:S02]  /*2ba0*/  USEL UR4, UR37, UR4, !UP0 ;  /* 0x0000000425047287 */ /* 0x000fe4000c000000 */
[----:B------:R-:W-:-:S02]  /*2bb0*/  @UP3 USHF.R.U32.HI UR8, URZ, UR11, UR22 ;  /* 0x0000000bff083299 */ /* 0x000fc40008011616 */
[----:B------:R-:W-:Y:S02]  /*2bc0*/  UIMAD UR9, UR42, UR6, URZ ;  /* 0x000000062a0972a4 */ /* 0x000fe4000f8e02ff */
[----:B------:R-:W-:Y:S02]  /*2bd0*/  USEL UR6, UR38, UR13, !UP2 ;  /* 0x0000000d26067287 */ /* 0x000fe4000d000000 */
[----:B------:R-:W-:Y:S02]  /*2be0*/  UIMAD UR12, UR42, UR8, URZ ;  /* 0x000000082a0c72a4 */ /* 0x000fe4000f8e02ff */
[----:B------:R-:W-:Y:S02]  /*2bf0*/  UISETP.GE.AND UP0, UPT, UR4, UR9, UPT ;  /* 0x000000090400728c */ /* 0x000fe4000bf06270 */
[----:B------:R-:W-:Y:S02]  /*2c00*/  UIMAD.WIDE.U32 UR16, UR4, UR10, URZ ;  /* 0x0000000a041072a5 */ /* 0x000fe4000f8e00ff */
[----:B------:R-:W-:-:S02]  /*2c10*/  UISETP.GE.OR UP0, UPT, UR6, UR12, UP0 ;  /* 0x0000000c0600728c */ /* 0x000fc40008706670 */
[----:B------:R-:W-:Y:S02]  /*2c20*/  UIMAD.WIDE.U32 UR12, UR6, UR10, URZ ;  /* 0x0000000a060c72a5 */ /* 0x000fe4000f8e00ff */
[----:B------:R-:W-:Y:S01]  /*2c30*/  UIADD3 UR15, UPT, UPT, -UR4, URZ, URZ ;  /* 0x000000ff040f7290 */ /* 0x000fe2000fffe1ff */
[----:B------:R-:W-:Y:S01]  /*2c40*/  UMOV UR10, UR17 ;  /* 0x00000011000a7c82 */ /* 0x000fe20008000000 */
[----:B------:R-:W-:Y:S02]  /*2c50*/  UIADD3 UR12, UPT, UPT, -UR6, URZ, URZ ;  /* 0x000000ff060c7290 */ /* 0x000fe4000fffe1ff */
[----:B------:R-:W-:-:S03]  /*2c60*/  USHF.R.U32.HI UR10, URZ, UR11, UR10 ;  /* 0x0000000bff0a7299 */ /* 0x000fc6000801160a */
[----:B------:R-:W-:Y:S01]  /*2c70*/  @!UP0 UMOV UR9, UR13 ;  /* 0x0000000d00098c82 */ /* 0x000fe20008000000 */
[----:B------:R-:W-:Y:S02]  /*2c80*/  UIMAD UR15, UR14, UR15, UR37 ;  /* 0x0000000f0e0f72a4 */ /* 0x000fe4000f8e0225 */
[----:B------:R-:W-:Y:S02]  /*2c90*/  USEL UR10, UR4, UR10, !UP3 ;  /* 0x0000000a040a7287 */ /* 0x000fe4000d800000 */
[----:B------:R-:W-:Y:S02]  /*2ca0*/  @!UP0 USHF.R.U32.HI UR9, URZ, UR11, UR9 ;  /* 0x0000000bff098299 */ /* 0x000fe40008011609 */
[----:B------:R-:W-:Y:S02]  /*2cb0*/  UIADD3 UR11, UPT, UPT, -UR10, URZ, URZ ;  /* 0x000000ff0a0b7290 */ /* 0x000fe4000fffe1ff */
[----:B------:R-:W-:Y:S02]  /*2cc0*/  @!UP0 USEL UR9, UR6, UR9, !UP3 ;  /* 0x0000000906098287 */ /* 0x000fe4000d800000 */
[----:B------:R-:W-:-:S02]  /*2cd0*/  UIMAD UR11, UR42, UR11, UR4 ;  /* 0x0000000b2a0b72a4 */ /* 0x000fc4000f8e0204 */
[----:B------:R-:W-:Y:S02]  /*2ce0*/  @!UP0 UIADD3 UR10, UPT, UPT, UR10, -UR9, URZ ;  /* 0x800000090a0a8290 */ /* 0x000fe4000fffe0ff */
[----:B------:R-:W-:Y:S02]  /*2cf0*/  @!UP0 UIMAD UR9, UR11, UR8, UR9 ;  /* 0x000000080b0982a4 */ /* 0x000fe4000f8e0209 */
[----:B------:R-:W-:Y:S02]  /*2d00*/  @!UP0 UIMAD UR4, UR42, UR10, UR6 ;  /* 0x0000000a2a0482a4 */ /* 0x000fe4000f8e0206 */
[----:B------:R-:W-:Y:S02]  /*2d10*/  UIMAD UR8, UR20, UR12, UR38 ;  /* 0x0000000c140872a4 */ /* 0x000fe4000f8e0226 */
[----:B------:R-:W-:Y:S01]  /*2d20*/  UIMAD UR37, UR4, UR14, UR15 ;  /* 0x0000000e042572a4 */ /* 0x000fe2000f8e020f */
[----:B------:R-:W-:Y:S02]  /*2d30*/  @!UP0 UMOV UR6, UR9 ;  /* 0x0000000900068c82 */ /* 0x000fe40008000000 */
[----:B------:R-:W-:-:S12]  /*2d40*/  UIMAD UR38, UR6, UR20, UR8 ;  /* 0x00000014062672a4 */ /* 0x000fd8000f8e0208 */
.L_x_41:
[----:B------:R-:W3:Y:S02]  /*2d50*/  LDCU UR4, c[0x0][0xb30] ;  /* 0x00016600ff0477ac */ /* 0x000ee40008000800 */
[----:B---3--:R-:W-:-:S09]  /*2d60*/  UISETP.NE.AND UP0, UPT, UR4, 0x1, UPT ;  /* 0x000000010400788c */ /* 0x008fd2000bf05270 */
[----:B------:R-:W-:Y:S05]  /*2d70*/  BRA.U UP0, `(.L_x_42) ;  /* 0x0000000100447547 */ /* 0x000fea000b800000 */
[----:B------:R-:W3:Y:S01]  /*2d80*/  LDCU.128 UR12, c[0x0][0xb10] ;  /* 0x00016200ff0c77ac */ /* 0x000ee20008000c00 */
[----:B------:R-:W4:Y:S01]  /*2d90*/  LDCU UR16, c[0x0][0xb0c] ;  /* 0x00016180ff1077ac */ /* 0x000f220008000800 */
[----:B------:R-:W1:Y:S01]  /*2da0*/  LDCU UR17, c[0x0][0xb20] ;  /* 0x00016400ff1177ac */ /* 0x000e620008000800 */
[----:B---3--:R-:W-:Y:S02]  /*2db0*/  UIMAD.WIDE.U32 UR10, UR38, UR12, URZ ;  /* 0x0000000c260a72a5 */ /* 0x008fe4000f8e00ff */
[----:B------:R-:W-:Y:S02]  /*2dc0*/  UIMAD.WIDE.U32 UR8, UR37, UR15, URZ ;  /* 0x0000000f250872a5 */ /* 0x000fe4000f8e00ff */
[----:B----4-:R-:W-:Y:S02]  /*2dd0*/  UISETP.NE.AND UP2, UPT, UR16, 0x1, UPT ;  /* 0x000000011000788c */ /* 0x010fe4000bf45270 */
[----:B------:R-:W-:Y:S01]  /*2de0*/  UISETP.NE.AND UP0, UPT, UR14, 0x1, UPT ;  /* 0x000000010e00788c */ /* 0x000fe2000bf05270 */
[----:B------:R-:W-:-:S02]  /*2df0*/  UMOV UR6, UR11 ;  /* 0x0000000b00067c82 */ /* 0x000fc40008000000 */
[----:B------:R-:W-:Y:S01]  /*2e00*/  UMOV UR4, UR9 ;  /* 0x0000000900047c82 */ /* 0x000fe20008000000 */
[----:B------:R-:W-:Y:S02]  /*2e10*/  USHF.R.U32.HI UR6, URZ, UR13, UR6 ;  /* 0x0000000dff067299 */ /* 0x000fe40008011606 */
[----:B-1----:R-:W-:Y:S02]  /*2e20*/  USHF.R.U32.HI UR4, URZ, UR17, UR4 ;  /* 0x00000011ff047299 */ /* 0x002fe40008011604 */
[----:B------:R-:W-:Y:S02]  /*2e30*/  USEL UR6, UR38, UR6, !UP2 ;  /* 0x0000000626067287 */ /* 0x000fe4000d000000 */
[----:B------:R-:W-:-:S04]  /*2e40*/  USEL UR4, UR37, UR4, !UP0 ;  /* 0x0000000425047287 */ /* 0x000fc8000c000000 */
[----:B------:R-:W-:Y:S02]  /*2e50*/  UIADD3 UR8, UPT, UPT, UR6, -UR4, URZ ;  /* 0x8000000406087290 */ /* 0x000fe4000fffe0ff */
[----:B------:R-:W-:Y:S02]  /*2e60*/  UIADD3 UR4, UPT, UPT, -UR6, UR4, URZ ;  /* 0x0000000406047290 */ /* 0x000fe4000fffe1ff */
[----:B------:R-:W-:Y:S02]  /*2e70*/  UIMAD UR37, UR8, UR14, UR37 ;  /* 0x0000000e082572a4 */ /* 0x000fe4000f8e0225 */
[----:B------:R-:W-:-:S12]  /*2e80*/  UIMAD UR38, UR4, UR16, UR38 ;  /* 0x00000010042672a4 */ /* 0x000fd8000f8e0226 */
.L_x_42:
[----:B------:R-:W-:Y:S01]  /*2e90*/  VIADD R11, R11, 0x1 ;  /* 0x000000010b0b7836 */ /* 0x000fe20000000000 */
[----:B------:R-:W-:Y:S01]  /*2ea0*/  PLOP3.LUT P1, PT, PT, PT, PT, 0x80, 0x8 ;  /* 0x000000000008781c */ /* 0x000fe20003f2f070 */
[----:B------:R-:W-:Y:S02]  /*2eb0*/  UIADD3 UR47, UPT, UPT, UR38, UR60, URZ ;  /* 0x0000003c262f7290 */ /* 0x000fe4000fffe0ff */
[----:B------:R-:W-:Y:S01]  /*2ec0*/  UIADD3 UR46, UPT, UPT, UR37, UR57, URZ ;  /* 0x00000039252e7290 */ /* 0x000fe2000fffe0ff */
[----:B------:R-:W-:-:S04]  /*2ed0*/  ISETP.NE.AND P0, PT, R11, 0x2, PT ;  /* 0x000000020b00780c */ /* 0x000fc80003f05270 */
[----:B-1----:R-:W-:Y:S02]  /*2ee0*/  SEL R0, RZ, 0x1, P0 ;  /* 0x00000001ff007807 */ /* 0x002fe40000000000 */
[----:B------:R-:W-:Y:S02]  /*2ef0*/  SEL R11, R11, RZ, P0 ;  /* 0x000000ff0b0b7207 */ /* 0x000fe40000000000 */
[----:B------:R-:W-:Y:S01]  /*2f00*/  LOP3.LUT R10, R10, R0, RZ, 0x3c, !PT ;  /* 0x000000000a0a7212 */ /* 0x000fe200078e3cff */
[----:B------:R-:W-:Y:S06]  /*2f10*/  BRA.U UP1, `(.L_x_43) ;  /* 0xfffffff101587547 */ /* 0x000fec000b83ffff */
[----:B------:R-:W-:Y:S01]  /*2f20*/  UIADD3 UR7, UPT, UPT, UR7, 0x240, URZ ;  /* 0x0000024007077890 */ /* 0x000fe2000fffe0ff */
[----:B------:R-:W-:-:S03]  /*2f30*/  SHF.L.U32 R2, R12, 0x1f, RZ ;  /* 0x0000001f0c027819 */ /* 0x000fc600000006ff */
[----:B------:R-:W-:-:S09]  /*2f40*/  ULEA UR4, UR5, UR7, 0x3 ;  /* 0x0000000705047291 */ /* 0x000fd2000f8e18ff */
[----:B------:R-:W1:Y:S02]  /*2f50*/  SYNCS.PHASECHK.TRANS64.TRYWAIT P0, [UR4], R2 ;  /* 0x00000002ff0075a7 */ /* 0x000e640008001104 */
[----:B-1----:R-:W-:Y:S05]  /*2f60*/  @!P0 BRA `(.L_x_44) ;  /* 0x0000006400d08947 */ /* 0x002fea0003800000 */
.L_x_183:
[----:B------:R-:W-:-:S04]  /*2f70*/  UIADD3 UR4, UPT, UPT, UR5, 0x1, URZ ;  /* 0x0000000105047890 */ /* 0x000fc8000fffe0ff */
[----:B------:R-:W-:-:S04]  /*2f80*/  UISETP.NE.AND UP0, UPT, UR4, 0x48, UPT ;  /* 0x000000480400788c */ /* 0x000fc8000bf05270 */
[----:B------:R-:W-:Y:S02]  /*2f90*/  USEL UR6, URZ, 0x1, UP0 ;  /* 0x00000001ff067887 */ /* 0x000fe40008000000 */
[----:B------:R-:W-:-:S04]  /*2fa0*/  USEL UR4, UR4, URZ, UP0 ;  /* 0x000000ff04047287 */ /* 0x000fc80008000000 */
[----:B------:R-:W-:Y:S01]  /*2fb0*/  ULEA UR5, UR4, UR7, 0x3 ;  /* 0x0000000704057291 */ /* 0x000fe2000f8e18ff */
[----:B-1----:R-:W-:-:S04]  /*2fc0*/  LOP3.LUT R2, R12, UR6, RZ, 0x3c, !PT ;  /* 0x000000060c027c12 */ /* 0x002fc8000f8e3cff */
[----:B------:R-:W-:-:S04]  /*2fd0*/  SHF.L.U32 R3, R2, 0x1f, RZ ;  /* 0x0000001f02037819 */ /* 0x000fc800000006ff */
[----:B------:R-:W1:Y:S02]  /*2fe0*/  SYNCS.PHASECHK.TRANS64.TRYWAIT P0, [UR5], R3 ;  /* 0x00000003ff0075a7 */ /* 0x000e640008001105 */
[----:B-1----:R-:W-:Y:S05]  /*2ff0*/  @!P0 BRA `(.L_x_45) ;  /* 0x0000006400c48947 */ /* 0x002fea0003800000 */
.L_x_185:
[----:B------:R-:W-:-:S04]  /*3000*/  UIADD3 UR4, UPT, UPT, UR4, 0x1, URZ ;  /* 0x0000000104047890 */ /* 0x000fc8000fffe0ff */
[----:B------:R-:W-:-:S04]  /*3010*/  UISETP.NE.AND UP0, UPT, UR4, 0x48, UPT ;  /* 0x000000480400788c */ /* 0x000fc8000bf05270 */
[----:B------:R-:W-:Y:S02]  /*3020*/  USEL UR6, URZ, 0x1, UP0 ;  /* 0x00000001ff067887 */ /* 0x000fe40008000000 */
[----:B------:R-:W-:-:S04]  /*3030*/  USEL UR4, UR4, URZ, UP0 ;  /* 0x000000ff04047287 */ /* 0x000fc80008000000 */
[----:B------:R-:W-:Y:S01]  /*3040*/  ULEA UR5, UR4, UR7, 0x3 ;  /* 0x0000000704057291 */ /* 0x000fe2000f8e18ff */
[----:B------:R-:W-:-:S04]  /*3050*/  LOP3.LUT R2, R2, UR6, RZ, 0x3c, !PT ;  /* 0x0000000602027c12 */ /* 0x000fc8000f8e3cff */
[----:B-1----:R-:W-:-:S04]  /*3060*/  SHF.L.U32 R3, R2, 0x1f, RZ ;  /* 0x0000001f02037819 */ /* 0x002fc800000006ff */
[----:B------:R-:W1:Y:S02]  /*3070*/  SYNCS.PHASECHK.TRANS64.TRYWAIT P0, [UR5], R3 ;  /* 0x00000003ff0075a7 */ /* 0x000e640008001105 */
[----:B-1----:R-:W-:Y:S05]  /*3080*/  @!P0 BRA `(.L_x_46) ;  /* 0x0000006400b88947 */ /* 0x002fea0003800000 */
.L_x_187:
        /* <DEDUP_REMOVED lines=9> */
.L_x_189:
        /* <DEDUP_REMOVED lines=9> */
.L_x_191:
        /* <DEDUP_REMOVED lines=9> */
.L_x_193:
        /* <DEDUP_REMOVED lines=9> */
.L_x_195:
        /* <DEDUP_REMOVED lines=9> */
.L_x_197:
        /* <DEDUP_REMOVED lines=9> */
.L_x_199:
        /* <DEDUP_REMOVED lines=9> */
.L_x_201:
        /* <DEDUP_REMOVED lines=9> */
.L_x_203:
        /* <DEDUP_REMOVED lines=9> */
.L_x_205:
        /* <DEDUP_REMOVED lines=9> */
.L_x_207:
        /* <DEDUP_REMOVED lines=9> */
.L_x_209:
        /* <DEDUP_REMOVED lines=9> */
.L_x_211:
        /* <DEDUP_REMOVED lines=9> */
.L_x_213:
        /* <DEDUP_REMOVED lines=9> */
.L_x_215:
        /* <DEDUP_REMOVED lines=9> */
.L_x_217:
        /* <DEDUP_REMOVED lines=9> */
.L_x_219:
        /* <DEDUP_REMOVED lines=9> */
.L_x_221:
        /* <DEDUP_REMOVED lines=9> */
.L_x_223:
        /* <DEDUP_REMOVED lines=9> */
.L_x_225:
        /* <DEDUP_REMOVED lines=9> */
.L_x_227:
        /* <DEDUP_REMOVED lines=9> */
.L_x_229:
        /* <DEDUP_REMOVED lines=9> */
.L_x_231:
        /* <DEDUP_REMOVED lines=9> */
.L_x_233:
        /* <DEDUP_REMOVED lines=9> */
.L_x_235:
        /* <DEDUP_REMOVED lines=9> */
.L_x_237:
        /* <DEDUP_REMOVED lines=9> */
.L_x_239:
        /* <DEDUP_REMOVED lines=9> */
.L_x_241:
        /* <DEDUP_REMOVED lines=9> */
.L_x_243:
        /* <DEDUP_REMOVED lines=9> */
.L_x_245:
        /* <DEDUP_REMOVED lines=9> */
.L_x_247:
        /* <DEDUP_REMOVED lines=9> */
.L_x_249:
        /* <DEDUP_REMOVED lines=9> */
.L_x_251:
        /* <DEDUP_REMOVED lines=9> */
.L_x_253:
        /* <DEDUP_REMOVED lines=9> */
.L_x_255:
        /* <DEDUP_REMOVED lines=9> */
.L_x_257:
        /* <DEDUP_REMOVED lines=9> */
.L_x_259:
        /* <DEDUP_REMOVED lines=9> */
.L_x_261:
        /* <DEDUP_REMOVED lines=9> */
.L_x_263:
        /* <DEDUP_REMOVED lines=9> */
.L_x_265:
        /* <DEDUP_REMOVED lines=9> */
.L_x_267:
        /* <DEDUP_REMOVED lines=9> */
.L_x_269:
        /* <DEDUP_REMOVED lines=9> */
.L_x_271:
        /* <DEDUP_REMOVED lines=9> */
.L_x_273:
        /* <DEDUP_REMOVED lines=9> */
.L_x_275:
        /* <DEDUP_REMOVED lines=9> */
.L_x_277:
        /* <DEDUP_REMOVED lines=9> */
.L_x_279:
        /* <DEDUP_REMOVED lines=9> */
.L_x_281:
        /* <DEDUP_REMOVED lines=9> */
.L_x_283:
        /* <DEDUP_REMOVED lines=9> */
.L_x_285:
        /* <DEDUP_REMOVED lines=9> */
.L_x_287:
        /* <DEDUP_REMOVED lines=9> */
.L_x_289:
        /* <DEDUP_REMOVED lines=9> */
.L_x_291:
        /* <DEDUP_REMOVED lines=9> */
.L_x_293:
        /* <DEDUP_REMOVED lines=9> */
.L_x_295:
        /* <DEDUP_REMOVED lines=9> */
.L_x_297:
        /* <DEDUP_REMOVED lines=9> */
.L_x_299:
        /* <DEDUP_REMOVED lines=9> */
.L_x_301:
        /* <DEDUP_REMOVED lines=9> */
.L_x_303:
        /* <DEDUP_REMOVED lines=9> */
.L_x_305:
        /* <DEDUP_REMOVED lines=9> */
.L_x_307:
        /* <DEDUP_REMOVED lines=9> */
.L_x_309:
        /* <DEDUP_REMOVED lines=9> */
.L_x_311:
        /* <DEDUP_REMOVED lines=9> */
.L_x_313:
        /* <DEDUP_REMOVED lines=9> */
.L_x_315:
        /* <DEDUP_REMOVED lines=9> */
.L_x_317:
        /* <DEDUP_REMOVED lines=9> */
.L_x_319:
        /* <DEDUP_REMOVED lines=9> */
.L_x_321:
        /* <DEDUP_REMOVED lines=9> */
.L_x_323:
[----:B------:R-:W-:-:S04]  /*56d0*/  UIADD3 UR4, UPT, UPT, UR4, 0x1, URZ ;  /* 0x0000000104047890 */ /* 0x000fc8000fffe0ff */
[----:B------:R-:W-:-:S04]  /*56e0*/  UISETP.NE.AND UP0, UPT, UR4, 0x48, UPT ;  /* 0x000000480400788c */ /* 0x000fc8000bf05270 */
[----:B------:R-:W-:Y:S02]  /*56f0*/  USEL UR5, URZ, 0x1, UP0 ;  /* 0x00000001ff057887 */ /* 0x000fe40008000000 */
[----:B------:R-:W-:-:S04]  /*5700*/  USEL UR4, UR4, URZ, UP0 ;  /* 0x000000ff04047287 */ /* 0x000fc80008000000 */
[----:B------:R-:W-:Y:S01]  /*5710*/  ULEA UR4, UR4, UR7, 0x3 ;  /* 0x0000000704047291 */ /* 0x000fe2000f8e18ff */
[----:B------:R-:W-:-:S04]  /*5720*/  LOP3.LUT R2, R2, UR5, RZ, 0x3c, !PT ;  /* 0x0000000502027c12 */ /* 0x000fc8000f8e3cff */
[----:B------:R-:W-:Y:S01]  /*5730*/  SHF.L.U32 R2, R2, 0x1f, RZ ;  /* 0x0000001f02027819 */ /* 0x000fe200000006ff */
[----:B-1----:R-:W-:-:S07]  /*5740*/  IMAD.U32 R0, RZ, RZ, UR4 ;  /* 0x00000004ff007e24 */ /* 0x002fce000f8e00ff */
.L_x_115:
[----:B-1----:R1:W3:Y:S02]  /*5750*/  SYNCS.PHASECHK.TRANS64.TRYWAIT P0, [R0+URZ], R2 ;  /* 0x00000002000075a7 */ /* 0x0022e400080011ff */
[----:B---3--:R-:W-:Y:S05]  /*5760*/  @!P0 NANOSLEEP.SYNCS 0x989680 ;  /* 0x009896800000895d */ /* 0x008fea0003900000 */
[----:B------:R-:W3:Y:S02]  /*5770*/  @!P0 SYNCS.PHASECHK.TRANS64 P0, [R0+URZ], R2 ;  /* 0x00000002000085a7 */ /* 0x000ee400080010ff */
[----:B--23--:R-:W-:Y:S05]  /*5780*/  @P0 EXIT ;  /* 0x000000000000094d */ /* 0x00cfea0003800000 */
[----:B------:R-:W-:Y:S05]  /*5790*/  BRA `(.L_x_115) ;  /* 0xfffffffc00ec7947 */ /* 0x000fea000383ffff */
.L_x_23:
[----:B------:R-:W2:Y:S02]  /*57a0*/  S2UR UR4, SR_CgaCtaId ;  /* 0x00000000000479c3 */ /* 0x000ea40000008800 */
[----:B--2---:R-:W-:-:S04]  /*57b0*/  UISETP.NE.AND UP0, UPT, UR4, URZ, UPT ;  /* 0x000000ff0400728c */ /* 0x004fc8000bf05270 */
[----:B------:R-:W-:-:S09]  /*57c0*/  UISETP.NE.OR UP0, UPT, UR18, 0x1, UP0 ;  /* 0x000000011200788c */ /* 0x000fd20008705670 */
[----:B------:R-:W-:Y:S05]  /*57d0*/  BRA.U UP0, `(.L_x_116) ;  /* 0x00000005004c7547 */ /* 0x000fea000b800000 */
[----:B------:R-:W2:Y:S01]  /*57e0*/  S2UR UR5, SR_CgaCtaId ;  /* 0x00000000000579c3 */ /* 0x000ea20000008800 */
[----:B------:R-:W-:Y:S01]  /*57f0*/  UMOV UR4, 0x400 ;  /* 0x0000040000047882 */ /* 0x000fe20000000000 */
[----:B------:R-:W-:Y:S01]  /*5800*/  ISETP.GE.U32.AND P2, PT, R0, 0x2, PT ;  /* 0x000000020000780c */ /* 0x000fe20003f46070 */
[----:B------:R-:W-:Y:S01]  /*5810*/  IMAD.MOV.U32 R12, RZ, RZ, 0x1 ;  /* 0x00000001ff0c7424 */ /* 0x000fe200078e00ff */
[----:B------:R-:W-:Y:S02]  /*5820*/  CS2R R10, SRZ ;  /* 0x00000000000a7805 */ /* 0x000fe4000001ff00 */
[----:B------:R-:W-:Y:S01]  /*5830*/  CS2R R8, SRZ ;  /* 0x0000000000087805 */ /* 0x000fe2000001ff00 */
[----:B--2---:R-:W-:-:S03]  /*5840*/  ULEA UR6, UR5, UR4, 0x18 ;  /* 0x0000000405067291 */ /* 0x004fc6000f8ec0ff */
[----:B------:R-:W-:-:S09]  /*5850*/  UMOV UR5, URZ ;  /* 0x000000ff00057c82 */ /* 0x000fd20008000000 */
.L_x_120:
[----:B------:R-:W-:Y:S02]  /*5860*/  LEA R2, R8, UR6, 0x3 ;  /* 0x0000000608027c11 */ /* 0x000fe4000f8e18ff */
[----:B------:R-:W-:-:S03]  /*5870*/  SHF.L.U32 R4, R9, 0x1f, RZ ;  /* 0x0000001f09047819 */ /* 0x000fc600000006ff */
[----:B------:R-:W-:Y:S01]  /*5880*/  VIADD R5, R2, 0x520 ;  /* 0x0000052002057836 */ /* 0x000fe20000000000 */
[----:B------:R-:W2:Y:S02]  /*5890*/  SYNCS.PHASECHK.TRANS64.TRYWAIT P0, [R2+URZ+0x510], R4 ;  /* 0x00051004020075a7 */ /* 0x000ea400080011ff */
[----:B--2---:R-:W-:Y:S05]  /*58a0*/  @!P0 BRA `(.L_x_117) ;  /* 0x0000005800288947 */ /* 0x004fea0003800000 */
.L_x_324:
[----:B------:R-:W-:Y:S01]  /*58b0*/  ULEA UR4, UR5, UR6, 0x3 ;  /* 0x0000000605047291 */ /* 0x000fe2000f8e18ff */
[----:B--2---:R-:W-:Y:S01]  /*58c0*/  PRMT R2, RZ, 0x654, R5 ;  /* 0x00000654ff027816 */ /* 0x004fe20000000005 */
[----:B------:R-:W-:Y:S01]  /*58d0*/  @!P2 IMAD.MOV.U32 R4, RZ, RZ, 0x10 ;  /* 0x00000010ff04a424 */ /* 0x000fe200078e00ff */
[----:B------:R-:W-:Y:S01]  /*58e0*/  SHF.L.U32 R5, R12, 0x1f, RZ ;  /* 0x0000001f0c057819 */ /* 0x000fe200000006ff */
[----:B------:R-:W-:Y:S01]  /*58f0*/  UIADD3 UR7, UPT, UPT, UR4, 0x4b0, URZ ;  /* 0x000004b004077890 */ /* 0x000fe2000fffe0ff */
[----:B------:R2:W-:Y:S05]  /*5900*/  SYNCS.ARRIVE.TRANS64.RED.A1T0 RZ, [R2+URZ], RZ ;  /* 0x000000ff02ff79a7 */ /* 0x0005ea00081004ff */
[----:B------:R-:W-:Y:S01]  /*5910*/  IMAD.U32 R6, RZ, RZ, UR7 ;  /* 0x00000007ff067e24 */ /* 0x000fe2000f8e00ff */
[----:B------:R-:W3:Y:S04]  /*5920*/  SYNCS.PHASECHK.TRANS64.TRYWAIT P0, [UR4+0x4c0], R5 ;  /* 0x0004c005ff0075a7 */ /* 0x000ee80008001104 */
[----:B------:R-:W-:Y:S01]  /*5930*/  PRMT R6, R0, 0x654, R6 ;  /* 0x0000065400067816 */ /* 0x000fe20000000006 */
[----:B--23--:R-:W-:Y:S06]  /*5940*/  @!P0 BRA `(.L_x_118) ;  /* 0x0000005800148947 */ /* 0x00cfec0003800000 */
.L_x_326:
[----:B------:R-:W-:Y:S01]  /*5950*/  ULEA UR8, UR5, UR6, 0x4 ;  /* 0x0000000605087291 */ /* 0x000fe2000f8e20ff */
[----:B------:R-:W-:Y:S01]  /*5960*/  SEL R3, R6, R3, !P2 ;  /* 0x0000000306037207 */ /* 0x000fe20005000000 */
[----:B------:R-:W-:Y:S01]  /*5970*/  UIADD3 UR9, UPT, UPT, UR4, 0x4b0, URZ ;  /* 0x000004b004097890 */ /* 0x000fe2000fffe0ff */
[----:B--2---:R-:W-:Y:S01]  /*5980*/  LEA R2, R11, UR6, 0x3 ;  /* 0x000000060b027c11 */ /* 0x004fe2000f8e18ff */
[----:B------:R-:W-:Y:S01]  /*5990*/  UIADD3 UR8, UPT, UPT, UR8, 0x540, URZ ;  /* 0x0000054008087890 */ /* 0x000fe2000fffe0ff */
[----:B------:R2:W-:Y:S01]  /*59a0*/  @!P2 SYNCS.ARRIVE.TRANS64.RED RZ, [R3+URZ], R4 ;  /* 0x0000000403ffa9a7 */ /* 0x0005e200080004ff */
[----:B------:R-:W-:Y:S01]  /*59b0*/  UIADD3 UR4, UPT, UPT, UR5, 0x1, URZ ;  /* 0x0000000105047890 */ /* 0x000fe2000fffe0ff */
[----:B------:R-:W-:-:S03]  /*59c0*/  VIADD R8, R8, 0x1 ;  /* 0x0000000108087836 */ /* 0x000fc60000000000 */
[----:B------:R-:W-:Y:S02]  /*59d0*/  UISETP.NE.AND UP0, UPT, UR4, 0x2, UPT ;  /* 0x000000020400788c */ /* 0x000fe4000bf05270 */
[----:B------:R-:W-:Y:S01]  /*59e0*/  ISETP.NE.AND P0, PT, R8, 0x2, PT ;  /* 0x000000020800780c */ /* 0x000fe20003f05270 */
[----:B------:R-:W-:Y:S06]  /*59f0*/  UGETNEXTWORKID.BROADCAST [UR8], [UR9] ;  /* 0x00000000080073ca */ /* 0x000fec0008000100 */
[----:B------:R-:W-:Y:S02]  /*5a00*/  USEL UR7, URZ, 0x1, UP0 ;  /* 0x00000001ff077887 */ /* 0x000fe40008000000 */
[----:B------:R-:W-:-:S04]  /*5a10*/  USEL UR5, UR4, URZ, UP0 ;  /* 0x000000ff04057287 */ /* 0x000fc80008000000 */
[----:B------:R-:W-:Y:S02]  /*5a20*/  LOP3.LUT R12, R12, UR7, RZ, 0x3c, !PT ;  /* 0x000000070c0c7c12 */ /* 0x000fe4000f8e3cff */
[----:B--2---:R-:W-:-:S04]  /*5a30*/  SHF.L.U32 R4, R10, 0x1f, RZ ;  /* 0x0000001f0a047819 */ /* 0x004fc800000006ff */
[----:B------:R-:W2:Y:S02]  /*5a40*/  SYNCS.PHASECHK.TRANS64.TRYWAIT P1, [R2+URZ+0x4b0], R4 ;  /* 0x0004b004020075a7 */ /* 0x000ea400080211ff */
[----:B--2---:R-:W-:Y:S05]  /*5a50*/  @!P1 BRA `(.L_x_119) ;  /* 0x0000005400e89947 */ /* 0x004fea0003800000 */
.L_x_327:
[C---:B--2---:R-:W-:Y:S01]  /*5a60*/  LEA R4, R11.reuse, UR6, 0x4 ;  /* 0x000000060b047c11 */ /* 0x044fe2000f8e20ff */
[----:B------:R-:W-:Y:S01]  /*5a70*/  VIADD R2, R2, 0x4c0 ;  /* 0x000004c002027836 */ /* 0x000fe20000000000 */
[----:B------:R-:W-:Y:S01]  /*5a80*/  SEL R8, R8, RZ, P0 ;  /* 0x000000ff08087207 */ /* 0x000fe20000000000 */
[----:B------:R-:W-:-:S03]  /*5a90*/  VIADD R11, R11, 0x1 ;  /* 0x000000010b0b7836 */ /* 0x000fc60000000000 */
[----:B------:R-:W2:Y:S01]  /*5aa0*/  LDS.128 R4, [R4+0x540] ;  /* 0x0005400004047984 */ /* 0x000ea20000000c00 */
[----:B------:R-:W-:Y:S02]  /*5ab0*/  PRMT R2, RZ, 0x654, R2 ;  /* 0x00000654ff027816 */ /* 0x000fe40000000002 */
[C---:B------:R-:W-:Y:S01]  /*5ac0*/  ISETP.NE.AND P1, PT, R11.reuse, 0x2, PT ;  /* 0x000000020b00780c */ /* 0x040fe20003f25270 */
[----:B------:R-:W-:Y:S01]  /*5ad0*/  @!PT LDS RZ, [RZ] ;  /* 0x00000000fffff984 */ /* 0x000fe20000000800 */
[----:B------:R-:W-:Y:S01]  /*5ae0*/  @!PT LDS RZ, [RZ] ;  /* 0x00000000fffff984 */ /* 0x000fe20000000800 */
[----:B------:R-:W-:Y:S01]  /*5af0*/  @!PT LDS RZ, [RZ] ;  /* 0x00000000fffff984 */ /* 0x000fe20000000800 */
[----:B------:R-:W-:Y:S01]  /*5b00*/  @!PT LDS RZ, [RZ] ;  /* 0x00000000fffff984 */ /* 0x000fe20000000800 */
[----:B------:R3:W-:Y:S06]  /*5b10*/  MEMBAR.ALL.CTA ;  /* 0x0000000000007992 */ /* 0x0007ec0000008000 */
[----:B---3--:R-:W3:Y:S01]  /*5b20*/  FENCE.VIEW.ASYNC.S ;  /* 0x00000000000073c6 */ /* 0x008ee20000000000 */
[----:B------:R-:W-:Y:S01]  /*5b30*/  SEL R11, R11, RZ, P1 ;  /* 0x000000ff0b0b7207 */ /* 0x000fe20000800000 */
[----:B---3--:R3:W-:Y:S01]  /*5b40*/  SYNCS.ARRIVE.TRANS64.RED.A1T0 RZ, [R2+URZ], RZ ;  /* 0x000000ff02ff79a7 */ /* 0x0087e200081004ff */
[----:B--2---:R-:W-:-:S02]  /*5b50*/  LOP3.LUT P3, RZ, R6, 0x1, RZ, 0xc0, !PT ;  /* 0x0000000106ff7812 */ /* 0x004fc4000786c0ff */
[----:B------:R-:W-:-:S04]  /*5b60*/  SEL R4, RZ, 0x1, P1 ;  /* 0x00000001ff047807 */ /* 0x000fc80000800000 */
[----:B------:R-:W-:Y:S02]  /*5b70*/  LOP3.LUT R10, R10, R4, RZ, 0x3c, !PT ;  /* 0x000000040a0a7212 */ /* 0x000fe400078e3cff */
[----:B---3--:R-:W-:-:S04]  /*5b80*/  SEL R2, RZ, 0x1, P0 ;  /* 0x00000001ff027807 */ /* 0x008fc80000000000 */
[----:B------:R-:W-:Y:S01]  /*5b90*/  LOP3.LUT R9, R9, R2, RZ, 0x3c, !PT ;  /* 0x0000000209097212 */ /* 0x000fe200078e3cff */
[----:B------:R-:W-:Y:S06]  /*5ba0*/  @P3 BRA `(.L_x_120) ;  /* 0xfffffffc002c3947 */ /* 0x000fec000383ffff */
[----:B------:R-:W-:Y:S01]  /*5bb0*/  ULEA UR4, UR5, UR6, 0x3 ;  /* 0x0000000605047291 */ /* 0x000fe2000f8e18ff */
[----:B------:R-:W-:-:S08]  /*5bc0*/  SHF.L.U32 R2, R12, 0x1f, RZ ;  /* 0x0000001f0c027819 */ /* 0x000fd000000006ff */
[----:B------:R-:W2:Y:S02]  /*5bd0*/  SYNCS.PHASECHK.TRANS64 P0, [UR4+0x4c0], R2 ;  /* 0x0004c002ff0075a7 */ /* 0x000ea40008001004 */
[----:B--2---:R-:W-:Y:S05]  /*5be0*/  @P0 BRA `(.L_x_121) ;  /* 0x0000000000080947 */ /* 0x004fea0003800000 */
[----:B------:R-:W2:Y:S02]  /*5bf0*/  SYNCS.PHASECHK.TRANS64.TRYWAIT P0, [UR4+0x4c0], R2 ;  /* 0x0004c002ff0075a7 */ /* 0x000ea40008001104 */
[----:B--2---:R-:W-:Y:S05]  /*5c00*/  @!P0 BRA `(.L_x_122) ;  /* 0x0000005400908947 */ /* 0x004fea0003800000 */
.L_x_121:
[----:B------:R-:W-:-:S04]  /*5c10*/  UIADD3 UR7, UPT, UPT, UR5, 0x1, URZ ;  /* 0x0000000105077890 */ /* 0x000fc8000fffe0ff */
[----:B------:R-:W-:-:S04]  /*5c20*/  UISETP.NE.AND UP0, UPT, UR7, 0x2, UPT ;  /* 0x000000020700788c */ /* 0x000fc8000bf05270 */
[----:B------:R-:W-:Y:S02]  /*5c30*/  USEL UR8, URZ, 0x1, UP0 ;  /* 0x00000001ff087887 */ /* 0x000fe40008000000 */
[----:B------:R-:W-:-:S04]  /*5c40*/  USEL UR7, UR7, URZ, UP0 ;  /* 0x000000ff07077287 */ /* 0x000fc80008000000 */
[----:B------:R-:W-:Y:S01]  /*5c50*/  ULEA UR7, UR7, UR6, 0x3 ;  /* 0x0000000607077291 */ /* 0x000fe2000f8e18ff */
[----:B--2---:R-:W-:-:S04]  /*5c60*/  LOP3.LUT R2, R12, UR8, RZ, 0x3c, !PT ;  /* 0x000000080c027c12 */ /* 0x004fc8000f8e3cff */
[----:B------:R-:W-:-:S04]  /*5c70*/  SHF.L.U32 R0, R2, 0x1f, RZ ;  /* 0x0000001f02007819 */ /* 0x000fc800000006ff */
[----:B------:R-:W2:Y:S02]  /*5c80*/  SYNCS.PHASECHK.TRANS64 P0, [UR7+0x4c0], R0 ;  /* 0x0004c000ff0075a7 */ /* 0x000ea40008001007 */
[----:B-12---:R-:W-:Y:S05]  /*5c90*/  @P0 EXIT ;  /* 0x000000000000094d */ /* 0x006fea0003800000 */
[----:B------:R-:W-:Y:S02]  /*5ca0*/  SHF.L.U32 R2, R2, 0x1f, RZ ;  /* 0x0000001f02027819 */ /* 0x000fe400000006ff */
[----:B------:R-:W-:-:S07]  /*5cb0*/  MOV R0, UR7 ;  /* 0x0000000700007c02 */ /* 0x000fce0008000f00 */
.L_x_123:
[----:B-1----:R1:W2:Y:S02]  /*5cc0*/  SYNCS.PHASECHK.TRANS64.TRYWAIT P0, [R0+URZ+0x4c0], R2 ;  /* 0x0004c002000075a7 */ /* 0x0022a400080011ff */
[----:B--2---:R-:W-:Y:S05]  /*5cd0*/  @!P0 NANOSLEEP.SYNCS 0x989680 ;  /* 0x009896800000895d */ /* 0x004fea0003900000 */
[----:B------:R-:W2:Y:S02]  /*5ce0*/  @!P0 SYNCS.PHASECHK.TRANS64 P0, [R0+URZ+0x4c0], R2 ;  /* 0x0004c002000085a7 */ /* 0x000ea400080010ff */
[----:B--2---:R-:W-:Y:S05]  /*5cf0*/  @P0 EXIT ;  /* 0x000000000000094d */ /* 0x004fea0003800000 */
[----:B------:R-:W-:Y:S05]  /*5d00*/  BRA `(.L_x_123) ;  /* 0xfffffffc00ec7947 */ /* 0x000fea000383ffff */
.L_x_116:
[----:B------:R-:W-:Y:S05]  /*5d10*/  BRA.U UP5, `(.L_x_124) ;  /* 0x0000000d05847547 */ /* 0x000fea000b800000 */
[----:B------:R-:W2:Y:S01]  /*5d20*/  S2UR UR7, SR_CgaCtaId ;  /* 0x00000000000779c3 */ /* 0x000ea20000008800 */
[----:B------:R-:W-:Y:S01]  /*5d30*/  UMOV UR4, 0x40 ;  /* 0x0000004000047882 */ /* 0x000fe20000000000 */
[----:B------:R-:W-:Y:S01]  /*5d40*/  NOP ;  /* 0x0000000000007918 */ /* 0x000fe20000000000 */
[----:B------:R-:W-:Y:S01]  /*5d50*/  UMOV UR6, 0x400 ;  /* 0x0000040000067882 */ /* 0x000fe20000000000 */
[----:B--2---:R-:W-:Y:S02]  /*5d60*/  ULEA UR5, UR7, UR4, 0x18 ;  /* 0x0000000407057291 */ /* 0x004fe4000f8ec0ff */
[----:B------:R-:W-:-:S07]  /*5d70*/  ULEA UR6, UR7, UR6, 0x18 ;  /* 0x0000000607067291 */ /* 0x000fce000f8ec0ff */
[----:B------:R-:W2:Y:S02]  /*5d80*/  LDS.U8 R0, [UR5+0x1c] ;  /* 0x00001c05ff007984 */ /* 0x000ea40008000000 */
[----:B--2---:R-:W-:-:S13]  /*5d90*/  ISETP.NE.AND P0, PT, R0, RZ, PT ;  /* 0x000000ff0000720c */ /* 0x004fda0003f05270 */
[----:B------:R-:W-:Y:S05]  /*5da0*/  @P0 BRA `(.L_x_125) ;  /* 0x0000000000580947 */ /* 0x000fea0003800000 */
[----:B------:R-:W-:-:S13]  /*5db0*/  ELECT P0, URZ, PT ;  /* 0x0000000000ff782f */ /* 0x000fda0003800000 */
[----:B------:R-:W-:Y:S05]  /*5dc0*/  @!P0 BRA `(.L_x_126) ;  /* 0x0000000000608947 */ /* 0x000fea0003800000 */
[----:B------:R-:W-:Y:S01]  /*5dd0*/  UMOV UR4, 0x10 ;  /* 0x0000001000047882 */ /* 0x000fe20000000000 */
[----:B------:R-:W-:Y:S01]  /*5de0*/  HFMA2 R0, -RZ, RZ, 0, 5.9604644775390625e-08 ;  /* 0x00000001ff007431 */ /* 0x000fe200000001ff */
[----:B------:R-:W-:-:S03]  /*5df0*/  MOV R3, 0xffff ;  /* 0x0000ffff00037802 */ /* 0x000fc60000000f00 */
[----:B------:R-:W-:Y:S04]  /*5e00*/  DEPBAR.LE SB2, 0x36 ;  /* 0x0000ad800000791a */ /* 0x000fe80000000000 */
[----:B------:R-:W2:Y:S02]  /*5e10*/  UTCATOMSWS.FIND_AND_SET.ALIGN UP0, UR4, UR4 ;  /* 0x00000004000475e3 */ /* 0x000ea40008000800 */
[----:B--2---:R-:W-:Y:S01]  /*5e20*/  MOV R4, UR4 ;  /* 0x0000000400047c02 */ /* 0x004fe20008000f00 */
[----:B------:R-:W-:Y:S06]  /*5e30*/  BRA.U UP0, `(.L_x_127) ;  /* 0x0000000100187547 */ /* 0x000fec000b800000 */
.L_x_128:
[----:B------:R-:W-:Y:S05]  /*5e40*/  NANOSLEEP 0x64 ;  /* 0x000000640000795d */ /* 0x000fea0003800000 */
[----:B------:R-:W-:-:S05]  /*5e50*/  UMOV UR4, 0x10 ;  /* 0x0000001000047882 */ /* 0x000fca0000000000 */
[----:B------:R-:W-:Y:S04]  /*5e60*/  DEPBAR.LE SB2, 0x36 ;  /* 0x0000ad800000791a */ /* 0x000fe80000000000 */
[----:B------:R-:W2:Y:S02]  /*5e70*/  UTCATOMSWS.FIND_AND_SET.ALIGN UP0, UR4, UR4 ;  /* 0x00000004000475e3 */ /* 0x000ea40008000800 */
[----:B--2---:R-:W-:Y:S01]  /*5e80*/  MOV R4, UR4 ;  /* 0x0000000400047c02 */ /* 0x004fe20008000f00 */
[----:B------:R-:W-:Y:S05]  /*5e90*/  BRA.U !UP0, `(.L_x_128) ;  /* 0xfffffffd08e87547 */ /* 0x000fea000b83ffff */
.L_x_127:
[-C--:B------:R-:W-:Y:S02]  /*5ea0*/  SHF.L.U32 R3, R3, R4.reuse, RZ ;  /* 0x0000000403037219 */ /* 0x080fe400000006ff */
[----:B------:R-:W-:Y:S01]  /*5eb0*/  SHF.L.U32 R0, R0, R4, RZ ;  /* 0x0000000400007219 */ /* 0x000fe200000006ff */
[----:B------:R-:W-:Y:S02]  /*5ec0*/  IMAD.SHL.U32 R4, R4, 0x20, RZ ;  /* 0x0000002004047824 */ /* 0x000fe400078e00ff */
[----:B------:R2:W-:Y:S04]  /*5ed0*/  ATOMS.OR RZ, [UR5+0x14], R3 ;  /* 0x00001403ffff798c */ /* 0x0005e8000b000005 */
[----:B------:R2:W-:Y:S04]  /*5ee0*/  ATOMS.OR RZ, [UR5+0x18], R0 ;  /* 0x00001800ffff798c */ /* 0x0005e8000b000005 */
[----:B------:R2:W-:Y:S01]  /*5ef0*/  STS [UR6+0x560], R4 ;  /* 0x00056004ff007988 */ /* 0x0005e20008000806 */
[----:B------:R-:W-:Y:S05]  /*5f00*/  BRA `(.L_x_126) ;  /* 0x0000000000107947 */ /* 0x000fea0003800000 */
.L_x_125:
[----:B------:R-:W-:Y:S02]  /*5f10*/  MOV R0, 0xffffffff ;  /* 0xffffffff00007802 */ /* 0x000fe40000000f00 */
[----:B------:R-:W-:-:S03]  /*5f20*/  MOV R4, 0x5f50 ;  /* 0x00005f5000047802 */ /* 0x000fc60000000f00 */
[----:B------:R2:W-:Y:S04]  /*5f30*/  STS [UR6+0x560], R0 ;  /* 0x00056000ff007988 */ /* 0x0005e80008000806 */
[----:B-12--5:R-:W-:Y:S05]  /*5f40*/  CALL.REL.NOINC `($__internal_1_$__cuda_sm10x_tcgen05_guardrail_trap_phase_invalid_during_alloc) ;  /* 0x0000005800207944 */ /* 0x026fea0003c00000 */
.L_x_126:
[----:B------:R-:W-:Y:S05]  /*5f50*/  WARPSYNC.ALL ;  /* 0x0000000000007948 */ /* 0x000fea0003800000 */
[----:B------:R-:W3:Y:S01]  /*5f60*/  S2UR UR4, SR_CgaCtaId ;  /* 0x00000000000479c3 */ /* 0x000ee20000008800 */
[----:B------:R-:W-:Y:S01]  /*5f70*/  UMOV UR13, 0x400 ;  /* 0x00000400000d7882 */ /* 0x000fe20000000000 */
[----:B------:R-:W-:-:S06]  /*5f80*/  NOP ;  /* 0x0000000000007918 */ /* 0x000fcc0000000000 */
[----:B------:R-:W-:Y:S06]  /*5f90*/  BAR.ARV 0x6, 0xa0 ;  /* 0x0182800000007b1d */ /* 0x000fec0000002000 */
[----:B------:R-:W4:Y:S01]  /*5fa0*/  LDCU UR5, c[0x0][0x38c] ;  /* 0x00007180ff0577ac */ /* 0x000f220008000800 */
[----:B------:R-:W-:Y:S01]  /*5fb0*/  LOP3.LUT R2, R2, 0xffff, RZ, 0xc0, !PT ;  /* 0x0000ffff02027812 */ /* 0x000fe200078ec0ff */
[----:B------:R-:W-:Y:S01]  /*5fc0*/  IMAD.MOV.U32 R11, RZ, RZ, 0x1 ;  /* 0x00000001ff0b7424 */ /* 0x000fe200078e00ff */
[----:B------:R-:W-:Y:S01]  /*5fd0*/  CS2R R8, SRZ ;  /* 0x0000000000087805 */ /* 0x000fe2000001ff00 */
[----:B------:R-:W1:Y:S01]  /*5fe0*/  LDCU UR8, c[0x0][0x38c] ;  /* 0x00007180ff0877ac */ /* 0x000e620008000800 */
[----:B------:R-:W-:Y:S01]  /*5ff0*/  R2UR UR15, R2 ;  /* 0x00000000020f72ca */ /* 0x000fe200000e0000 */
[----:B------:R-:W-:Y:S01]  /*6000*/  IMAD.MOV.U32 R10, RZ, RZ, RZ ;  /* 0x000000ffff0a7224 */ /* 0x000fe200078e00ff */
[----:B------:R-:W-:Y:S01]  /*6010*/  UMOV UR18, URZ ;  /* 0x000000ff00127c82 */ /* 0x000fe20008000000 */
[----:B------:R-:W-:Y:S01]  /*6020*/  UMOV UR10, URZ ;  /* 0x000000ff000a7c82 */ /* 0x000fe20008000000 */
[----:B---3--:R-:W-:Y:S01]  /*6030*/  ULEA UR13, UR4, UR13, 0x18 ;  /* 0x0000000d040d7291 */ /* 0x008fe2000f8ec0ff */
[----:B------:R-:W-:Y:S01]  /*6040*/  UMOV UR20, 0x0 ;  /* 0x0000000000147882 */ /* 0x000fe20000000000 */
[----:B------:R-:W-:-:S02]  /*6050*/  UMOV UR21, 0x4080490 ;  /* 0x0408049000157882 */ /* 0x000fc40000000000 */
[----:B------:R-:W-:Y:S02]  /*6060*/  UIADD3 UR6, UPT, UPT, UR13, 0x2800, URZ ;  /* 0x000028000d067890 */ /* 0x000fe4000fffe0ff */
[----:B------:R-:W-:Y:S02]  /*6070*/  UIADD3 UR7, UPT, UPT, UR13, 0x26800, URZ ;  /* 0x000268000d077890 */ /* 0x000fe4000fffe0ff */
[----:B----4-:R-:W-:Y:S01]  /*6080*/  UIADD3 UR5, UPT, UPT, UR5, 0xf, URZ ;  /* 0x0000000f05057890 */ /* 0x010fe2000fffe0ff */
[----:B--2---:R-:W2:Y:S01]  /*6090*/  LDS R0, [UR13+0x560] ;  /* 0x0005600dff007984 */ /* 0x004ea20008000800 */
[----:B------:R-:W-:Y:S02]  /*60a0*/  USHF.R.U32.HI UR6, URZ, 0x4, UR6 ;  /* 0x00000004ff067899 */ /* 0x000fe40008011606 */
[----:B------:R-:W-:Y:S02]  /*60b0*/  USHF.R.S32.HI UR4, URZ, 0x1f, UR5 ;  /* 0x0000001fff047899 */ /* 0x000fe40008011405 */
[----:B------:R-:W-:-:S02]  /*60c0*/  ULOP3.LUT UR6, UR6, 0x3fff, URZ, 0xc0, !UPT ;  /* 0x00003fff06067892 */ /* 0x000fc4000f8ec0ff */
[----:B------:R-:W-:Y:S02]  /*60d0*/  ULEA.HI UR4, UR4, UR5, URZ, 0x4 ;  /* 0x0000000504047291 */ /* 0x000fe4000f8f20ff */
[----:B------:R-:W-:Y:S02]  /*60e0*/  USHF.R.U32.HI UR5, URZ, 0x4, UR7 ;  /* 0x00000004ff057899 */ /* 0x000fe40008011607 */
[----:B------:R-:W-:Y:S02]  /*60f0*/  USHF.R.S32.HI UR22, URZ, 0x4, UR4 ;  /* 0x00000004ff167899 */ /* 0x000fe40008011404 */
[----:B------:R-:W-:Y:S02]  /*6100*/  ULOP3.LUT UR5, UR5, 0x3fff, URZ, 0xc0, !UPT ;  /* 0x00003fff05057892 */ /* 0x000fe4000f8ec0ff */
[----:B------:R-:W-:Y:S02]  /*6110*/  UISETP.LT.AND UP0, UPT, UR22, 0x1, UPT ;  /* 0x000000011600788c */ /* 0x000fe4000bf01270 */
[----:B------:R-:W-:-:S02]  /*6120*/  ULOP3.LUT UR16, UR6, 0x10000, URZ, 0xfc, !UPT ;  /* 0x0001000006107892 */ /* 0x000fc4000f8efcff */
[----:B------:R-:W-:Y:S02]  /*6130*/  USEL UR23, UR22, 0x1, !UP0 ;  /* 0x0000000116177887 */ /* 0x000fe4000c000000 */
[----:B------:R-:W-:Y:S02]  /*6140*/  ULOP3.LUT UR17, UR5, 0x10000, URZ, 0xfc, !UPT ;  /* 0x0001000005117892 */ /* 0x000fe4000f8efcff */
[----:B------:R-:W-:Y:S02]  /*6150*/  UIADD3 UR23, UPT, UPT, -UR23, URZ, URZ ;  /* 0x000000ff17177290 */ /* 0x000fe4000fffe1ff */
[----:B-1----:R-:W-:Y:S01]  /*6160*/  UISETP.GE.AND UP4, UPT, UR8, 0x1, UPT ;  /* 0x000000010800788c */ /* 0x002fe2000bf86270 */
[----:B--2---:R-:W-:-:S15]  /*6170*/  R2UR UR24, R0 ;  /* 0x00000000001872ca */ /* 0x004fde00000e0000 */
.L_x_135:
[----:B------:R-:W-:Y:S02]  /*6180*/  LEA R0, R10, UR13, 0x3 ;  /* 0x0000000d0a007c11 */ /* 0x000fe4000f8e18ff */
[----:B------:R-:W-:Y:S02]  /*6190*/  SHF.L.U32 R2, R9, 0x1f, RZ ;  /* 0x0000001f09027819 */ /* 0x000fe400000006ff */
[----:B------:R-:W-:Y:S01]  /*61a0*/  PLOP3.LUT P0, PT, PT, PT, UP4, 0x80, 0x8 ;  /* 0x000000000008781c */ /* 0x000fe20003f0f048 */
[----:B------:R-:W-:Y:S01]  /*61b0*/  VIADD R3, R0, 0x4c0 ;  /* 0x000004c000037836 */ /* 0x000fe20000000000 */
[----:B-1----:R-:W1:Y:S02]  /*61c0*/  SYNCS.PHASECHK.TRANS64.TRYWAIT P1, [R0+URZ+0x4b0], R2 ;  /* 0x0004b002000075a7 */ /* 0x002e6400080211ff */
[----:B-1-3--:R-:W-:Y:S09]  /*61d0*/  @!P1 BRA `(.L_x_129) ;  /* 0x0000005000349947 */ /* 0x00aff20003800000 */
.L_x_329:
[----:B------:R-:W-:Y:S01]  /*61e0*/  LEA R4, R10, UR13, 0x4 ;  /* 0x0000000d0a047c11 */ /* 0x000fe2000f8e20ff */
[----:B------:R-:W-:Y:S01]  /*61f0*/  @UP4 ULEA UR4, UR10, UR13, 0x3 ;  /* 0x0000000d0a044291 */ /* 0x000fe2000f8e18ff */
[----:B------:R-:W-:Y:S01]  /*6200*/  PLOP3.LUT P2, PT, PT, PT, PT, 0x80, 0x8 ;  /* 0x000000000008781c */ /* 0x000fe20003f4f070 */
[----:B------:R-:W-:Y:S01]  /*6210*/  ULEA UR19, UR18, UR13, 0x3 ;  /* 0x0000000d12137291 */ /* 0x000fe2000f8e18ff */
[----:B------:R-:W-:Y:S02]  /*6220*/  PRMT R3, RZ, 0x654, R3 ;  /* 0x00000654ff037816 */ /* 0x000fe40000000003 */
[----:B------:R-:W2:Y:S01]  /*6230*/  LDS.128 R4, [R4+0x540] ;  /* 0x0005400004047984 */ /* 0x000ea20000000c00 */
[----:B-1----:R-:W-:Y:S02]  /*6240*/  @P0 SHF.L.U32 R2, R8, 0x1f, RZ ;  /* 0x0000001f08020819 */ /* 0x002fe400000006ff */
[----:B------:R-:W-:Y:S01]  /*6250*/  SHF.L.U32 R0, R11, 0x1f, RZ ;  /* 0x0000001f0b007819 */ /* 0x000fe200000006ff */
[----:B------:R-:W-:Y:S01]  /*6260*/  @!PT LDS RZ, [RZ] ;  /* 0x00000000fffff984 */ /* 0x000fe20000000800 */
[----:B------:R-:W-:Y:S01]  /*6270*/  @!PT LDS RZ, [RZ] ;  /* 0x00000000fffff984 */ /* 0x000fe20000000800 */
[----:B------:R-:W-:Y:S01]  /*6280*/  @!PT LDS RZ, [RZ] ;  /* 0x00000000fffff984 */ /* 0x000fe20000000800 */
[----:B------:R-:W-:Y:S01]  /*6290*/  @!PT LDS RZ, [RZ] ;  /* 0x00000000fffff984 */ /* 0x000fe20000000800 */
[----:B------:R1:W-:Y:S06]  /*62a0*/  MEMBAR.ALL.CTA ;  /* 0x0000000000007992 */ /* 0x0003ec0000008000 */
[----:B-1----:R-:W1:Y:S02]  /*62b0*/  FENCE.VIEW.ASYNC.S ;  /* 0x00000000000073c6 */ /* 0x002e640000000000 */
[----:B-1----:R1:W-:Y:S01]  /*62c0*/  SYNCS.ARRIVE.TRANS64.RED.A1T0 RZ, [R3+URZ], RZ ;  /* 0x000000ff03ff79a7 */ /* 0x0023e200081004ff */
[----:B------:R1:W3:Y:S01]  /*62d0*/  @P0 SYNCS.PHASECHK.TRANS64.TRYWAIT P2, [UR4], R2 ;  /* 0x00000002ff0005a7 */ /* 0x0002e20008041104 */
[----:B--2---:R-:W-:Y:S01]  /*62e0*/  LOP3.LUT P1, RZ, R6, 0x1, RZ, 0xc0, !PT ;  /* 0x0000000106ff7812 */ /* 0x004fe2000782c0ff */
[----:B------:R-:W2:Y:S02]  /*62f0*/  SYNCS.PHASECHK.TRANS64.TRYWAIT P0, [UR19+0x4f0], R0 ;  /* 0x0004f000ff0075a7 */ /* 0x000ea40008001113 */
[----:B-123--:R-:W-:Y:S10]  /*6300*/  @!P0 BRA `(.L_x_130) ;  /* 0x0000004c00fc8947 */ /* 0x00eff40003800000 */
.L_x_331:
[----:B------:R-:W-:Y:S01]  /*6310*/  IADD3 R10, PT, PT, R10, 0x1, RZ ;  /* 0x000000010a0a7810 */ /* 0x000fe20007ffe0ff */
[----:B------:R-:W-:Y:S06]  /*6320*/  BRA.U !UP4, `(.L_x_131) ;  /* 0x000000010ca07547 */ /* 0x000fec000b800000 */
[----:B------:R-:W-:Y:S02]  /*6330*/  ULEA.HI UR4, UR18, UR18, URZ, 0x1 ;  /* 0x0000001212047291 */ /* 0x000fe4000f8f08ff */
[----:B------:R-:W-:Y:S02]  /*6340*/  UPLOP3.LUT UP2, UPT, UPT, UPT, UPT, 0x40, 0x4 ;  /* 0x000000000004789c */ /* 0x000fe40003f4e870 */
[----:B------:R-:W-:Y:S02]  /*6350*/  USHF.L.U32 UR5, UR4, 0x4, URZ ;  /* 0x0000000404057899 */ /* 0x000fe400080006ff */
[----:B------:R-:W-:Y:S02]  /*6360*/  ULOP3.LUT UR14, UR4, 0xffe, URZ, 0xc0, !UPT ;  /* 0x00000ffe040e7892 */ /* 0x000fe4000f8ec0ff */
[----:B------:R-:W-:Y:S02]  /*6370*/  ULOP3.LUT UR4, UR5, 0xffffffe0, URZ, 0xc0, !UPT ;  /* 0xffffffe005047892 */ /* 0x000fe4000f8ec0ff */
[----:B------:R-:W-:-:S02]  /*6380*/  UIADD3 UR14, UPT, UPT, -UR14, UR18, URZ ;  /* 0x000000120e0e7290 */ /* 0x000fc4000fffe1ff */
[----:B------:R-:W-:Y:S01]  /*6390*/  UIADD3 UR4, UPT, UPT, UR24, UR4, URZ ;  /* 0x0000000418047290 */ /* 0x000fe2000fffe0ff */
[----:B------:R-:W-:Y:S01]  /*63a0*/  UMOV UR12, UR23 ;  /* 0x00000017000c7c82 */ /* 0x000fe20008000000 */
[----:B------:R-:W-:Y:S02]  /*63b0*/  UMOV UR11, UR22 ;  /* 0x00000016000b7c82 */ /* 0x000fe40008000000 */
[----:B------:R-:W-:Y:S01]  /*63c0*/  ULEA UR14, UR14, UR4, 0x14 ;  /* 0x000000040e0e7291 */ /* 0x000fe2000f8ea0ff */
[----:B------:R-:W-:-:S11]  /*63d0*/  UMOV UR5, UR10 ;  /* 0x0000000a00057c82 */ /* 0x000fd60008000000 */
.L_x_134:
[----:B------:R-:W-:Y:S02]  /*63e0*/  UIADD3 UR12, UPT, UPT, UR12, 0x1, URZ ;  /* 0x000000010c0c7890 */ /* 0x000fe4000fffe0ff */
[----:B--2---:R-:W-:Y:S02]  /*63f0*/  ULEA UR6, UR5, UR13, 0x3 ;  /* 0x0000000d05067291 */ /* 0x004fe4000f8e18ff */
[----:B------:R-:W-:Y:S01]  /*6400*/  UISETP.NE.AND UP3, UPT, UR12, URZ, UPT ;  /* 0x000000ff0c00728c */ /* 0x000fe2000bf65270 */
[----:B---3--:R-:W-:Y:S10]  /*6410*/  @P2 BRA `(.L_x_132) ;  /* 0x00000000000c2947 */ /* 0x008ff40003800000 */
[----:B-1----:R-:W-:Y:S04]  /*6420*/  SHF.L.U32 R2, R8, 0x1f, RZ ;  /* 0x0000001f08027819 */ /* 0x002fe800000006ff */
[----:B------:R-:W1:Y:S02]  /*6430*/  SYNCS.PHASECHK.TRANS64.TRYWAIT P0, [UR6], R2 ;  /* 0x00000002ff0075a7 */ /* 0x000e640008001106 */
[----:B-1----:R-:W-:Y:S05]  /*6440*/  @!P0 BRA `(.L_x_133) ;  /* 0x0000004c00c48947 */ /* 0x002fea0003800000 */
.L_x_132:
[----:B------:R-:W-:Y:S01]  /*6450*/  UISETP.NE.AND UP0, UPT, UR11, 0x1, UPT ;  /* 0x000000010b00788c */ /* 0x000fe2000bf05270 */
[----:B------:R-:W-:Y:S01]  /*6460*/  PLOP3.LUT P2, PT, PT, PT, PT, 0x80, 0x8 ;  /* 0x000000000008781c */ /* 0x000fe20003f4f070 */
[----:B------:R-:W-:Y:S02]  /*6470*/  UIADD3 UR4, UPT, UPT, UR5, 0x1, URZ ;  /* 0x0000000105047890 */ /* 0x000fe4000fffe0ff */
[----:B------:R-:W-:Y:S02]  /*6480*/  ULEA UR8, UR5, UR17, 0x6 ;  /* 0x0000001105087291 */ /* 0x000fe4000f8e30ff */
[----:B------:R-:W-:Y:S01]  /*6490*/  UISETP.NE.AND UP1, UPT, UR4, 0x48, UPT ;  /* 0x000000480400788c */ /* 0x000fe2000bf25270 */
[----:B------:R-:W-:Y:S01]  /*64a0*/  PLOP3.LUT P0, PT, PT, PT, UP0, 0x80, 0x8 ;  /* 0x000000000008781c */ /* 0x000fe20003f0f008 */
[----:B------:R-:W-:Y:S02]  /*64b0*/  UIADD3 UR11, UPT, UPT, UR11, -0x1, URZ ;  /* 0xffffffff0b0b7890 */ /* 0x000fe4000fffe0ff */
[----:B------:R-:W-:Y:S02]  /*64c0*/  USEL UR7, URZ, 0x1, UP1 ;  /* 0x00000001ff077887 */ /* 0x000fe40008800000 */
[----:B------:R-:W-:Y:S01]  /*64d0*/  USEL UR10, UR4, URZ, UP1 ;  /* 0x000000ff040a7287 */ /* 0x000fe20008800000 */
[----:B------:R-:W-:Y:S03]  /*64e0*/  UMOV UR9, 0xc0004010 ;  /* 0xc000401000097882 */ /* 0x000fe60000000000 */
[----:B------:R-:W-:Y:S01]  /*64f0*/  @UP0 ULEA UR4, UR10, UR13, 0x3 ;  /* 0x0000000d0a040291 */ /* 0x000fe2000f8e18ff */
[----:B------:R-:W-:Y:S01]  /*6500*/  LOP3.LUT R8, R8, UR7, RZ, 0x3c, !PT ;  /* 0x0000000708087c12 */ /* 0x000fe2000f8e3cff */
[----:B------:R-:W-:Y:S03]  /*6510*/  UMOV UR7, 0xc0004010 ;  /* 0xc000401000077882 */ /* 0x000fe60000000000 */
[----:B-1----:R-:W-:Y:S04]  /*6520*/  @P0 SHF.L.U32 R0, R8, 0x1f, RZ ;  /* 0x0000001f08000819 */ /* 0x002fe800000006ff */
[----:B------:R2:W3:Y:S01]  /*6530*/  @P0 SYNCS.PHASECHK.TRANS64.TRYWAIT P2, [UR4], R0 ;  /* 0x00000000ff0005a7 */ /* 0x0004e20008041104 */
[----:B------:R-:W-:Y:S02]  /*6540*/  UIADD3 UR4, UPT, UPT, UR6, 0x240, URZ ;  /* 0x0000024006047890 */ /* 0x000fe4000fffe0ff */
[----:B------:R-:W-:Y:S03]  /*6550*/  ULEA UR6, UR5, UR16, 0x7 ;  /* 0x0000001005067291 */ /* 0x000fe6000f8e38ff */
[----:B------:R-:W-:Y:S06]  /*6560*/  UMOV UR5, UR10 ;  /* 0x0000000a00057c82 */ /* 0x000fec0008000000 */
[----:B------:R2:W-:Y:S01]  /*6570*/  UTCHMMA gdesc[UR6], gdesc[UR8], tmem[UR14], tmem[UR20], idesc[UR21], UP2 ;  /* 0x00ff1408060075ea */ /* 0x0005e2000900000e */
[----:B------:R-:W-:Y:S01]  /*6580*/  UPLOP3.LUT UP2, UPT, UPT, UPT, UPT, 0x80, 0x8 ;  /* 0x000000000008789c */ /* 0x000fe20003f4f070 */
[----:B------:R2:W-:Y:S01]  /*6590*/  UTCBAR.MULTICAST [UR4], URZ, UR15 ;  /* 0x000000ff040073e9 */ /* 0x0005e2000800080f */
[----:B------:R-:W-:Y:S09]  /*65a0*/  BRA.U UP3, `(.L_x_134) ;  /* 0xfffffffd038c7547 */ /* 0x000ff2000b83ffff */
.L_x_131:
[----:B--2---:R-:W-:Y:S01]  /*65b0*/  UIADD3 UR4, UPT, UPT, UR18, 0x1, URZ ;  /* 0x0000000112047890 */ /* 0x004fe2000fffe0ff */
[C---:B------:R-:W-:Y:S01]  /*65c0*/  ISETP.NE.AND P0, PT, R10.reuse, 0x2, PT ;  /* 0x000000020a00780c */ /* 0x040fe20003f05270 */
[----:B------:R-:W-:Y:S02]  /*65d0*/  UIADD3 UR5, UPT, UPT, UR19, 0x4d0, URZ ;  /* 0x000004d013057890 */ /* 0x000fe4000fffe0ff */
[----:B------:R-:W-:Y:S01]  /*65e0*/  UISETP.NE.AND UP0, UPT, UR4, 0x4, UPT ;  /* 0x000000040400788c */ /* 0x000fe2000bf05270 */
[----:B-1----:R-:W-:Y:S02]  /*65f0*/  SEL R0, RZ, 0x1, P0 ;  /* 0x00000001ff007807 */ /* 0x002fe40000000000 */
[----:B------:R-:W-:Y:S01]  /*6600*/  SEL R10, R10, RZ, P0 ;  /* 0x000000ff0a0a7207 */ /* 0x000fe20000000000 */
[----:B------:R-:W-:Y:S01]  /*6610*/  USEL UR6, URZ, 0x1, UP0 ;  /* 0x00000001ff067887 */ /* 0x000fe20008000000 */
[----:B------:R-:W-:Y:S01]  /*6620*/  LOP3.LUT R9, R9, R0, RZ, 0x3c, !PT ;  /* 0x0000000009097212 */ /* 0x000fe200078e3cff */
[----:B------:R-:W-:Y:S01]  /*6630*/  USEL UR18, UR4, URZ, UP0 ;  /* 0x000000ff04127287 */ /* 0x000fe20008000000 */
[----:B------:R1:W-:Y:S03]  /*6640*/  UTCBAR [UR5], URZ ;  /* 0x000000ff050073e9 */ /* 0x0003e600080000ff */
[----:B------:R-:W-:Y:S01]  /*6650*/  LOP3.LUT R11, R11, UR6, RZ, 0x3c, !PT ;  /* 0x000000060b0b7c12 */ /* 0x000fe2000f8e3cff */
[----:B------:R-:W-:Y:S07]  /*6660*/  @P1 BRA `(.L_x_135) ;  /* 0xfffffff800c41947 */ /* 0x000fee000383ffff */
[----:B------:R-:W2:Y:S01]  /*6670*/  S2UR UR8, SR_CgaCtaId ;  /* 0x00000000000879c3 */ /* 0x000ea20000008800 */
[----:B------:R-:W-:Y:S01]  /*6680*/  ELECT P0, URZ, PT ;  /* 0x0000000000ff782f */ /* 0x000fe20003800000 */
[----:B------:R-:W-:Y:S01]  /*6690*/  IMAD.MOV.U32 R0, RZ, RZ, 0x1 ;  /* 0x00000001ff007424 */ /* 0x000fe200078e00ff */
[----:B------:R-:W-:Y:S01]  /*66a0*/  UIADD3 UR13, UPT, UPT, UR13, 0x4f0, URZ ;  /* 0x000004f00d0d7890 */ /* 0x000fe2000fffe0ff */
[----:B------:R-:W-:Y:S01]  /*66b0*/  SHF.L.U32 R2, R11, 0x1f, RZ ;  /* 0x0000001f0b027819 */ /* 0x000fe200000006ff */
[----:B------:R-:W-:-:S03]  /*66c0*/  UMOV UR4, 0x40 ;  /* 0x0000004000047882 */ /* 0x000fc60000000000 */
[----:B------:R-:W-:Y:S01]  /*66d0*/  UVIRTCOUNT.DEALLOC.SMPOOL 0x80 ;  /* 0x000000800000784c */ /* 0x000fe20000000000 */
[----:B--2---:R-:W-:Y:S02]  /*66e0*/  ULEA UR8, UR8, UR4, 0x18 ;  /* 0x0000000408087291 */ /* 0x004fe4000f8ec0ff */
[----:B------:R-:W-:-:S07]  /*66f0*/  ULEA UR4, UR18, UR13, 0x3 ;  /* 0x0000000d12047291 */ /* 0x000fce000f8e18ff */
[----:B------:R2:W-:Y:S02]  /*6700*/  @P0 STS.U8 [UR8+0x1c], R0 ;  /* 0x00001c00ff000988 */ /* 0x0005e40008000008 */
[----:B------:R-:W4:Y:S02]  /*6710*/  SYNCS.PHASECHK.TRANS64.TRYWAIT P0, [UR4], R2 ;  /* 0x00000002ff0075a7 */ /* 0x000f240008001104 */
[----:B--2-4-:R-:W-:Y:S05]  /*6720*/  @!P0 BRA `(.L_x_136) ;  /* 0x0000004c00248947 */ /* 0x014fea0003800000 */
.L_x_334:
[----:B------:R-:W-:-:S04]  /*6730*/  UIADD3 UR4, UPT, UPT, UR18, 0x1, URZ ;  /* 0x0000000112047890 */ /* 0x000fc8000fffe0ff */
[----:B------:R-:W-:-:S04]  /*6740*/  UISETP.NE.AND UP0, UPT, UR4, 0x4, UPT ;  /* 0x000000040400788c */ /* 0x000fc8000bf05270 */
[----:B------:R-:W-:Y:S02]  /*6750*/  USEL UR6, URZ, 0x1, UP0 ;  /* 0x00000001ff067887 */ /* 0x000fe40008000000 */
[----:B------:R-:W-:-:S04]  /*6760*/  USEL UR4, UR4, URZ, UP0 ;  /* 0x000000ff04047287 */ /* 0x000fc80008000000 */
[----:B-1----:R-:W-:Y:S01]  /*6770*/  ULEA UR5, UR4, UR13, 0x3 ;  /* 0x0000000d04057291 */ /* 0x002fe2000f8e18ff */
[----:B--2---:R-:W-:-:S04]  /*6780*/  LOP3.LUT R2, R11, UR6, RZ, 0x3c, !PT ;  /* 0x000000060b027c12 */ /* 0x004fc8000f8e3cff */
[----:B------:R-:W-:-:S04]  /*6790*/  SHF.L.U32 R3, R2, 0x1f, RZ ;  /* 0x0000001f02037819 */ /* 0x000fc800000006ff */
[----:B------:R-:W1:Y:S02]  /*67a0*/  SYNCS.PHASECHK.TRANS64.TRYWAIT P0, [UR5], R3 ;  /* 0x00000003ff0075a7 */ /* 0x000e640008001105 */
[----:B-1----:R-:W-:Y:S05]  /*67b0*/  @!P0 BRA `(.L_x_137) ;  /* 0x0000004c00188947 */ /* 0x002fea0003800000 */
.L_x_336:
        /* <DEDUP_REMOVED lines=9> */
.L_x_338:
[----:B------:R-:W-:-:S04]  /*6850*/  UIADD3 UR4, UPT, UPT, UR4, 0x1, URZ ;  /* 0x0000000104047890 */ /* 0x000fc8000fffe0ff */
[----:B------:R-:W-:-:S04]  /*6860*/  UISETP.NE.AND UP0, UPT, UR4, 0x4, UPT ;  /* 0x000000040400788c */ /* 0x000fc8000bf05270 */
[----:B------:R-:W-:Y:S02]  /*6870*/  USEL UR5, URZ, 0x1, UP0 ;  /* 0x00000001ff057887 */ /* 0x000fe40008000000 */
[----:B------:R-:W-:-:S04]  /*6880*/  USEL UR4, UR4, URZ, UP0 ;  /* 0x000000ff04047287 */ /* 0x000fc80008000000 */
[----:B------:R-:W-:Y:S01]  /*6890*/  ULEA UR4, UR4, UR13, 0x3 ;  /* 0x0000000d04047291 */ /* 0x000fe2000f8e18ff */
[----:B------:R-:W-:-:S04]  /*68a0*/  LOP3.LUT R2, R2, UR5, RZ, 0x3c, !PT ;  /* 0x0000000502027c12 */ /* 0x000fc8000f8e3cff */
[----:B------:R-:W-:-:S04]  /*68b0*/  SHF.L.U32 R2, R2, 0x1f, RZ ;  /* 0x0000001f02027819 */ /* 0x000fc800000006ff */
[----:B------:R-:W2:Y:S02]  /*68c0*/  SYNCS.PHASECHK.TRANS64.TRYWAIT P0, [UR4], R2 ;  /* 0x00000002ff0075a7 */ /* 0x000ea40008001104 */
[----:B--2---:R-:W-:Y:S05]  /*68d0*/  @!P0 BRA `(.L_x_139) ;  /* 0x0000004c00008947 */ /* 0x004fea0003800000 */
.L_x_340:
[----:B------:R-:W-:Y:S01]  /*68e0*/  NOP ;  /* 0x0000000000007918 */ /* 0x000fe20000000000 */
[----:B-1----:R-:W1:Y:S01]  /*68f0*/  LDS R0, [UR8+0x14] ;  /* 0x00001408ff007984 */ /* 0x002e620008000800 */
[----:B------:R-:W-:Y:S01]  /*6900*/  ULOP3.LUT UR4, UR24, 0xffff, URZ, 0xc0, !UPT ;  /* 0x0000ffff18047892 */ /* 0x000fe2000f8ec0ff */
[----:B------:R-:W-:Y:S01]  /*6910*/  UMOV UR5, 0xffff ;  /* 0x0000ffff00057882 */ /* 0x000fe20000000000 */
[----:B------:R-:W-:Y:S02]  /*6920*/  UMOV UR6, 0x1 ;  /* 0x0000000100067882 */ /* 0x000fe40000000000 */
[----:B------:R-:W-:-:S04]  /*6930*/  USHF.R.U32.HI UR4, URZ, 0x5, UR4 ;  /* 0x00000005ff047899 */ /* 0x000fc80008011604 */
[----:B------:R-:W-:Y:S02]  /*6940*/  USHF.L.U32 UR5, UR5, UR4, URZ ;  /* 0x0000000405057299 */ /* 0x000fe400080006ff */
[----:B------:R-:W-:-:S04]  /*6950*/  USHF.L.U32 UR4, UR6, UR4, URZ ;  /* 0x0000000406047299 */ /* 0x000fc800080006ff */
[----:B-1----:R-:W-:-:S04]  /*6960*/  LOP3.LUT R0, R0, UR5, RZ, 0xc0, !PT ;  /* 0x0000000500007c12 */ /* 0x002fc8000f8ec0ff */
[----:B------:R-:W-:-:S13]  /*6970*/  ISETP.NE.AND P0, PT, R0, UR5, PT ;  /* 0x0000000500007c0c */ /* 0x000fda000bf05270 */
[----:B------:R-:W-:Y:S05]  /*6980*/  @P0 BRA `(.L_x_140) ;  /* 0x0000000000580947 */ /* 0x000fea0003800000 */
[----:B------:R-:W1:Y:S02]  /*6990*/  LDS R0, [UR8+0x18] ;  /* 0x00001808ff007984 */ /* 0x000e640008000800 */
[----:B-1----:R-:W-:-:S04]  /*69a0*/  LOP3.LUT R0, R0, UR4, RZ, 0xc0, !PT ;  /* 0x0000000400007c12 */ /* 0x002fc8000f8ec0ff */
[----:B------:R-:W-:-:S13]  /*69b0*/  ISETP.NE.AND P0, PT, R0, UR4, PT ;  /* 0x0000000400007c0c */ /* 0x000fda000bf05270 */
[----:B------:R-:W-:Y:S05]  /*69c0*/  @P0 BRA `(.L_x_141) ;  /* 0x00000000003c0947 */ /* 0x000fea0003800000 */
[----:B------:R-:W1:Y:S01]  /*69d0*/  S2R R2, SR_LANEID ;  /* 0x0000000000027919 */ /* 0x000e620000000000 */
[----:B------:R-:W-:-:S06]  /*69e0*/  ULOP3.LUT UR5, URZ, UR5, URZ, 0x33, !UPT ;  /* 0x00000005ff057292 */ /* 0x000fcc000f8e33ff */
[----:B------:R-:W-:-:S04]  /*69f0*/  IMAD.U32 R0, RZ, RZ, UR5 ;  /* 0x00000005ff007e24 */ /* 0x000fc8000f8e00ff */
[----:B------:R2:W4:Y:S02]  /*6a00*/  REDUX UR7, R0 ;  /* 0x00000000000773c4 */ /* 0x0005240000000000 */
[----:B------:R1:W-:Y:S01]  /*6a10*/  UTCATOMSWS.AND URZ, UR5 ;  /* 0x0000000500ff79e3 */ /* 0x0003e20008000000 */
[----:B--2---:R-:W-:Y:S01]  /*6a20*/  LOP3.LUT R0, RZ, UR4, RZ, 0x33, !PT ;  /* 0x00000004ff007c12 */ /* 0x004fe2000f8e33ff */
[----:B------:R-:W-:Y:S02]  /*6a30*/  VOTEU.ANY UR4, UPT, PT ;  /* 0x0000000000047886 */ /* 0x000fe400038e0100 */
[----:B------:R-:W-:Y:S02]  /*6a40*/  UFLO.U32 UR4, UR4 ;  /* 0x00000004000472bd */ /* 0x000fe400080e0000 */
[----:B------:R-:W2:Y:S04]  /*6a50*/  REDUX UR6, R0 ;  /* 0x00000000000673c4 */ /* 0x000ea80000000000 */
[----:B-1----:R-:W-:-:S02]  /*6a60*/  ISETP.EQ.U32.AND P0, PT, R2, UR4, PT ;  /* 0x0000000402007c0c */ /* 0x002fc4000bf02070 */
[----:B----4-:R-:W-:-:S11]  /*6a70*/  MOV R2, UR7 ;  /* 0x0000000700027c02 */ /* 0x010fd60008000f00 */
[----:B------:R1:W-:Y:S01]  /*6a80*/  @P0 ATOMS.AND RZ, [UR8+0x14], R2 ;  /* 0x00001402ffff098c */ /* 0x0003e2000a800008 */
[----:B--2---:R-:W-:-:S05]  /*6a90*/  IMAD.U32 R0, RZ, RZ, UR6 ;  /* 0x00000006ff007e24 */ /* 0x004fca000f8e00ff */
[----:B------:R1:W-:Y:S01]  /*6aa0*/  @P0 ATOMS.AND RZ, [UR8+0x18], R0 ;  /* 0x00001800ffff098c */ /* 0x0003e2000a800008 */
[----:B------:R-:W-:Y:S05]  /*6ab0*/  BRA `(.L_x_142) ;  /* 0x0000000000147947 */ /* 0x000fea0003800000 */
.L_x_141:
[----:B------:R-:W-:Y:S02]  /*6ac0*/  MOV R2, 0x6ae0 ;  /* 0x00006ae000027802 */ /* 0x000fe40000000f00 */
[----:B---3-5:R-:W-:Y:S05]  /*6ad0*/  CALL.REL.NOINC `($__internal_0_$__cuda_sm10x_tcgen05_guardrail_trap_col_being_dealloced_not_returned_by_alloc) ;  /* 0x0000004c00307944 */ /* 0x028fea0003c00000 */
[----:B------:R-:W-:Y:S05]  /*6ae0*/  BRA `(.L_x_142) ;  /* 0x0000000000087947 */ /* 0x000fea0003800000 */
.L_x_140:
[----:B------:R-:W-:Y:S02]  /*6af0*/  MOV R2, 0x6b10 ;  /* 0x00006b1000027802 */ /* 0x000fe40000000f00 */
[----:B---3-5:R-:W-:Y:S05]  /*6b00*/  CALL.REL.NOINC `($__internal_2_$__cuda_sm10x_tcgen05_guardrail_trap_unallocated_columns_being_dealloced) ;  /* 0x0000004c003c7944 */ /* 0x028fea0003c00000 */
.L_x_142:
[----:B------:R-:W-:Y:S01]  /*6b10*/  NOP ;  /* 0x0000000000007918 */ /* 0x000fe20000000000 */
[----:B------:R-:W-:Y:S05]  /*6b20*/  EXIT ;  /* 0x000000000000794d */ /* 0x000fea0003800000 */
.L_x_124:
[----:B------:R-:W-:-:S09]  /*6b30*/  UISETP.NE.OR UP0, UPT, UR18, 0x3, !UP3 ;  /* 0x000000031200788c */ /* 0x000fd2000df05670 */
[----:B------:R-:W-:Y:S05]  /*6b40*/  BRA.U UP0, `(.L_x_143) ;  /* 0x0000000d00807547 */ /* 0x000fea000b800000 */
[----:B------:R-:W2:Y:S01]  /*6b50*/  LDCU.64 UR4, c[0x0][0x888] ;  /* 0x00011100ff0477ac */ /* 0x000ea20008000a00 */
[----:B------:R-:W3:Y:S01]  /*6b60*/  S2UR UR6, SR_CgaCtaId ;  /* 0x00000000000679c3 */ /* 0x000ee20000008800 */
[----:B------:R-:W-:Y:S02]  /*6b70*/  HFMA2 R9, -RZ, RZ, 0, 0 ;  /* 0x00000000ff097431 */ /* 0x000fe400000001ff */
[----:B------:R-:W-:Y:S01]  /*6b80*/  IMAD.MOV.U32 R11, RZ, RZ, 0x1 ;  /* 0x00000001ff0b7424 */ /* 0x000fe200078e00ff */
[----:B------:R-:W4:Y:S01]  /*6b90*/  LDCU UR30, c[0x0][0x370] ;  /* 0x00006e00ff1e77ac */ /* 0x000f220008000800 */
[----:B------:R-:W-:Y:S01]  /*6ba0*/  IMAD.MOV.U32 R10, RZ, RZ, RZ ;  /* 0x000000ffff0a7224 */ /* 0x000fe200078e00ff */
[----:B------:R-:W-:Y:S01]  /*6bb0*/  MOV R8, 0x1000 ;  /* 0x0000100000087802 */ /* 0x000fe20000000f00 */
[----:B------:R-:W1:Y:S01]  /*6bc0*/  LDCU.128 UR32, c[0x0][0xb10] ;  /* 0x00016200ff2077ac */ /* 0x000e620008000c00 */
[----:B------:R-:W4:Y:S01]  /*6bd0*/  LDC.64 R12, c[0x0][0x348] ;  /* 0x0000d200ff0c7b82 */ /* 0x000f220000000a00 */
[----:B------:R-:W1:Y:S01]  /*6be0*/  LDCU UR27, c[0x0][0x374] ;  /* 0x00006e80ff1b77ac */ /* 0x000e620008000800 */
[----:B------:R-:W4:Y:S01]  /*6bf0*/  LDCU.64 UR28, c[0x0][0x890] ;  /* 0x00011200ff1c77ac */ /* 0x000f220008000a00 */
[----:B--2---:R-:W-:Y:S01]  /*6c00*/  UISETP.NE.U32.AND UP0, UPT, UR4, URZ, UPT ;  /* 0x000000ff0400728c */ /* 0x004fe2000bf05070 */
[----:B------:R-:W2:Y:S01]  /*6c10*/  LDCU UR16, c[0x0][0xb0c] ;  /* 0x00016180ff1077ac */ /* 0x000ea20008000800 */
[----:B------:R-:W2:Y:S01]  /*6c20*/  LDCU UR39, c[0x0][0xb20] ;  /* 0x00016400ff2777ac */ /* 0x000ea20008000800 */
[----:B------:R-:W2:Y:S01]  /*6c30*/  LDCU UR4, c[0x0][0xb30] ;  /* 0x00016600ff0477ac */ /* 0x000ea20008000800 */
[----:B------:R-:W-:Y:S01]  /*6c40*/  UMOV UR24, 0x400 ;  /* 0x0000040000187882 */ /* 0x000fe20000000000 */
[----:B-1----:R-:W-:-:S02]  /*6c50*/  UIMAD.WIDE.U32 UR8, UR27, UR35, URZ ;  /* 0x000000231b0872a5 */ /* 0x002fc4000f8e00ff */
[----:B---3--:R-:W-:Y:S02]  /*6c60*/  ULEA UR24, UR6, UR24, 0x18 ;  /* 0x0000001806187291 */ /* 0x008fe4000f8ec0ff */
[----:B----4-:R-:W-:Y:S02]  /*6c70*/  UIMAD.WIDE.U32 UR6, UR30, UR32, URZ ;  /* 0x000000201e0672a5 */ /* 0x010fe4000f8e00ff */
[----:B------:R-:W-:Y:S02]  /*6c80*/  UISETP.NE.U32.AND UP6, UPT, UR28, URZ, UPT ;  /* 0x000000ff1c00728c */ /* 0x000fe4000bfc5070 */
[----:B------:R-:W-:Y:S02]  /*6c90*/  UISETP.NE.AND.EX UP5, UPT, UR5, URZ, UPT, UP0 ;  /* 0x000000ff0500728c */ /* 0x000fe4000bfa5300 */
[----:B------:R-:W-:Y:S01]  /*6ca0*/  UISETP.NE.AND UP0, UPT, UR42, 0x1, UPT ;  /* 0x000000012a00788c */ /* 0x000fe2000bf05270 */
[----:B------:R-:W-:Y:S01]  /*6cb0*/  UMOV UR6, UR7 ;  /* 0x0000000700067c82 */ /* 0x000fe20008000000 */
[----:B------:R-:W-:Y:S01]  /*6cc0*/  UMOV UR31, UR9 ;  /* 0x00000009001f7c82 */ /* 0x000fe20008000000 */
[----:B------:R-:W-:-:S02]  /*6cd0*/  USEL UR38, URZ, 0x1, UP4 ;  /* 0x00000001ff267887 */ /* 0x000fc4000a000000 */
[----:B--2---:R-:W-:Y:S01]  /*6ce0*/  UISETP.NE.AND UP0, UPT, UR16, 0x1, UPT ;  /* 0x000000011000788c */ /* 0x004fe2000bf05270 */
[----:B------:R-:W-:Y:S01]  /*6cf0*/  UMOV UR25, URZ ;  /* 0x000000ff00197c82 */ /* 0x000fe20008000000 */
[----:B------:R-:W-:Y:S02]  /*6d00*/  UPLOP3.LUT UP4, UPT, UPT, UPT, UPT, 0x40, 0x4 ;  /* 0x000000000004789c */ /* 0x000fe40003f8e870 */
[----:B------:R-:W-:Y:S01]  /*6d10*/  UISETP.GE.AND UP2, UPT, UR42, 0x1, UPT ;  /* 0x000000012a00788c */ /* 0x000fe2000bf46270 */
[----:B------:R-:W1:Y:S01]  /*6d20*/  LDCU.64 UR14, c[0x0][0xb28] ;  /* 0x00016500ff0e77ac */ /* 0x000e620008000a00 */
[----:B------:R-:W-:Y:S02]  /*6d30*/  UISETP.NE.AND.EX UP6, UPT, UR29, URZ, UPT, UP6 ;  /* 0x000000ff1d00728c */ /* 0x000fe4000bfc5360 */
[----:B------:R-:W-:Y:S02]  /*6d40*/  USHF.R.U32.HI UR37, URZ, UR33, UR6 ;  /* 0x00000021ff257299 */ /* 0x000fe40008011606 */
[----:B------:R-:W-:-:S02]  /*6d50*/  USHF.R.U32.HI UR31, URZ, UR39, UR31 ;  /* 0x00000027ff1f7299 */ /* 0x000fc4000801161f */
[----:B------:R-:W-:Y:S02]  /*6d60*/  UISETP.NE.AND UP0, UPT, UR34, 0x1, UPT ;  /* 0x000000012200788c */ /* 0x000fe4000bf05270 */
[----:B------:R-:W-:-:S11]  /*6d70*/  UISETP.NE.AND UP3, UPT, UR4, 0x1, UPT ;  /* 0x000000010400788c */ /* 0x000fd6000bf65270 */
.L_x_151:
[C---:B------:R-:W-:Y:S02]  /*6d80*/  LEA R3, R10.reuse, UR24, 0x3 ;  /* 0x000000180a037c11 */ /* 0x040fe4000f8e18ff */
[----:B------:R-:W-:Y:S02]  /*6d90*/  SHF.L.U32 R0, R9, 0x1f, RZ ;  /* 0x0000001f09007819 */ /* 0x000fe400000006ff */
[----:B------:R-:W-:Y:S02]  /*6da0*/  LEA R4, R10, UR24, 0x4 ;  /* 0x000000180a047c11 */ /* 0x000fe4000f8e20ff */
[----:B--2---:R-:W2:Y:S02]  /*6db0*/  SYNCS.PHASECHK.TRANS64.TRYWAIT P0, [R3+URZ+0x4b0], R0 ;  /* 0x0004b000030075a7 */ /* 0x004ea400080011ff */
[----:B--2---:R-:W-:Y:S05]  /*6dc0*/  @!P0 BRA `(.L_x_144) ;  /* 0x0000004400dc8947 */ /* 0x004fea0003800000 */
.L_x_341:
        /* <DEDUP_REMOVED lines=8> */
[----:B---3--:R-:W-:Y:S11]  /*6e50*/  LOP3.LUT P0, RZ, R6, 0x1, RZ, 0xc0, !PT ;  /* 0x0000000106ff7812 */ /* 0x008ff6000780c0ff */
[----:B------:R-:W-:Y:S02]  /*6e60*/  @!UPT UIADD3 URZ, UPT, UPT, URZ, URZ, URZ ;  /* 0x000000fffffff290 */ /* 0x000fe4000fffe0ff */
[----:B----4-:R-:W-:Y:S01]  /*6e70*/  VOTEU.ANY UP2, P0 ;  /* 0x0000000000ff7886 */ /* 0x010fe20000040100 */
[----:B------:R-:W-:Y:S11]  /*6e80*/  PLOP3.LUT P0, PT, PT, PT, UP2, 0x80, 0x8 ;  /* 0x000000000008781c */ /* 0x000ff60003f0f028 */
[----:B------:R-:W-:Y:S02]  /*6e90*/  @!UPT UIADD3 URZ, UPT, UPT, URZ, URZ, URZ ;  /* 0x000000fffffff290 */ /* 0x000fe4000fffe0ff */
[----:B--2---:R-:W-:Y:S02]  /*6ea0*/  @P0 SHF.R.U32.HI R0, RZ, 0x10, R5 ;  /* 0x00000010ff000819 */ /* 0x004fe40000011605 */
[----:B------:R-:W-:Y:S02]  /*6eb0*/  @P0 MOV R2, R4 ;  /* 0x0000000400020202 */ /* 0x000fe40000000f00 */
[----:B------:R-:W-:Y:S01]  /*6ec0*/  @P0 R2UR UR4, R0 ;  /* 0x00000000000402ca */ /* 0x000fe200000e0000 */
[----:B------:R-:W-:Y:S01]  /*6ed0*/  VIADD R0, R3, 0x4c0 ;  /* 0x000004c003007836 */ /* 0x000fe20000000000 */
[----:B------:R-:W-:Y:S02]  /*6ee0*/  @P0 LOP3.LUT R4, R5, 0xffff, RZ, 0xc0, !PT ;  /* 0x0000ffff05040812 */ /* 0x000fe400078ec0ff */
[----:B------:R-:W-:Y:S02]  /*6ef0*/  @P0 R2UR UR6, R2 ;  /* 0x00000000020602ca */ /* 0x000fe400000e0000 */
[----:B------:R-:W-:Y:S02]  /*6f00*/  PRMT R0, RZ, 0x654, R0 ;  /* 0x00000654ff007816 */ /* 0x000fe40000000000 */
[----:B------:R-:W-:Y:S02]  /*6f10*/  @P0 R2UR UR5, R4 ;  /* 0x00000000040502ca */ /* 0x000fe400000e0000 */
[----:B------:R2:W-:Y:S03]  /*6f20*/  SYNCS.ARRIVE.TRANS64.RED.A1T0 RZ, [R0+URZ], RZ ;  /* 0x000000ff00ff79a7 */ /* 0x0005e600081004ff */
[----:B------:R-:W-:Y:S04]  /*6f30*/  @UP2 UMOV UR26, UR4 ;  /* 0x00000004001a2c82 */ /* 0x000fe80008000000 */
[----:B------:R-:W-:Y:S04]  /*6f40*/  @UP2 UMOV UR13, UR6 ;  /* 0x00000006000d2c82 */ /* 0x000fe80008000000 */
[----:B------:R-:W-:Y:S01]  /*6f50*/  @UP2 UMOV UR7, UR5 ;  /* 0x0000000500072c82 */ /* 0x000fe20008000000 */
[----:B------:R-:W-:Y:S05]  /*6f60*/  BRA.U !UP0, `(.L_x_145) ;  /* 0x0000000108c07547 */ /* 0x000fea000b800000 */
[----:B------:R-:W-:Y:S02]  /*6f70*/  UIMAD.WIDE.U32 UR10, UR7, UR35, URZ ;  /* 0x00000023070a72a5 */ /* 0x000fe4000f8e00ff */
[----:B------:R-:W-:Y:S02]  /*6f80*/  UP2UR UR12, UPR, URZ, 0x4 ;  /* 0x00000004ff0c7883 */ /* 0x000fe40008000000 */
[----:B------:R-:W-:Y:S02]  /*6f90*/  UISETP.NE.AND UP2, UPT, UR34, 0x1, UPT ;  /* 0x000000012200788c */ /* 0x000fe4000bf45270 */
[----:B------:R-:W-:Y:S02]  /*6fa0*/  UIMAD.WIDE.U32 UR18, UR13, UR32, URZ ;  /* 0x000000200d1272a5 */ /* 0x000fe4000f8e00ff */
[----:B------:R-:W-:Y:S02]  /*6fb0*/  USEL UR4, UR27, UR31, !UP2 ;  /* 0x0000001f1b047287 */ /* 0x000fe4000d000000 */
[----:B------:R-:W-:Y:S02]  /*6fc0*/  UISETP.NE.AND UP0, UPT, UR16, 0x1, UPT ;  /* 0x000000011000788c */ /* 0x000fe4000bf05270 */
[----:B------:R-:W-:Y:S02]  /*6fd0*/  UP2UR UR17, UPR, URZ, 0x2 ;  /* 0x00000002ff117883 */ /* 0x000fe40008000000 */
[----:B------:R-:W-:Y:S02]  /*6fe0*/  UISETP.NE.AND UP1, UPT, UR42, 0x1, UPT ;  /* 0x000000012a00788c */ /* 0x000fe4000bf25270 */
[----:B-1----:R-:W-:Y:S02]  /*6ff0*/  UIMAD.WIDE.U32 UR20, UR4, UR14, URZ ;  /* 0x0000000e041472a5 */ /* 0x002fe4000f8e00ff */
[----:B------:R-:W-:Y:S01]  /*7000*/  USEL UR8, UR30, UR37, !UP0 ;  /* 0x000000251e087287 */ /* 0x000fe2000c000000 */
[----:B------:R-:W-:Y:S02]  /*7010*/  UMOV UR5, UR11 ;  /* 0x0000000b00057c82 */ /* 0x000fe40008000000 */
[----:B------:R-:W-:Y:S02]  /*7020*/  USHF.R.U32.HI UR6, URZ, UR39, UR5 ;  /* 0x00000027ff067299 */ /* 0x000fe40008011605 */
[----:B------:R-:W-:Y:S02]  /*7030*/  UIMAD.WIDE.U32 UR22, UR8, UR14, URZ ;  /* 0x0000000e081672a5 */ /* 0x000fe4000f8e00ff */
[----:B------:R-:W-:Y:S02]  /*7040*/  USEL UR6, UR7, UR6, !UP2 ;  /* 0x0000000607067287 */ /* 0x000fe4000d000000 */
[----:B------:R-:W-:Y:S02]  /*7050*/  UISETP.NE.AND UP2, UPT, UR12, URZ, UPT ;  /* 0x000000ff0c00728c */ /* 0x000fe4000bf45270 */
[----:B------:R-:W-:Y:S01]  /*7060*/  UIMAD.WIDE.U32 UR10, UR6, UR14, URZ ;  /* 0x0000000e060a72a5 */ /* 0x000fe2000f8e00ff */
[----:B------:R-:W-:Y:S02]  /*7070*/  UMOV UR5, UR19 ;  /* 0x0000001300057c82 */ /* 0x000fe40008000000 */
[----:B------:R-:W-:Y:S03]  /*7080*/  USHF.R.U32.HI UR9, URZ, UR33, UR5 ;  /* 0x00000021ff097299 */ /* 0x000fe60008011605 */
[----:B------:R-:W-:Y:S02]  /*7090*/  UMOV UR5, UR21 ;  /* 0x0000001500057c82 */ /* 0x000fe40008000000 */
[----:B------:R-:W-:Y:S03]  /*70a0*/  @UP1 USHF.R.U32.HI UR4, URZ, UR15, UR5 ;  /* 0x0000000fff041299 */ /* 0x000fe60008011605 */
[----:B------:R-:W-:Y:S01]  /*70b0*/  UMOV UR5, UR23 ;  /* 0x0000001700057c82 */ /* 0x000fe20008000000 */
[----:B------:R-:W-:Y:S02]  /*70c0*/  UIMAD UR4, UR42, UR4, URZ ;  /* 0x000000042a0472a4 */ /* 0x000fe4000f8e02ff */
[----:B------:R-:W-:Y:S02]  /*70d0*/  @UP1 USHF.R.U32.HI UR8, URZ, UR15, UR5 ;  /* 0x0000000fff081299 */ /* 0x000fe40008011605 */
[----:B------:R-:W-:Y:S02]  /*70e0*/  USEL UR5, UR13, UR9, !UP0 ;  /* 0x000000090d057287 */ /* 0x000fe4000c000000 */
[----:B------:R-:W-:Y:S02]  /*70f0*/  UIMAD UR9, UR42, UR8, URZ ;  /* 0x000000082a0972a4 */ /* 0x000fe4000f8e02ff */
[----:B------:R-:W-:Y:S03]  /*7100*/  UISETP.GE.AND UP0, UPT, UR6, UR4, UPT ;  /* 0x000000040600728c */ /* 0x000fe6000bf06270 */
[----:B------:R-:W-:Y:S01]  /*7110*/  UMOV UR4, UR11 ;  /* 0x0000000b00047c82 */ /* 0x000fe20008000000 */
[----:B------:R-:W-:Y:S02]  /*7120*/  UISETP.GE.OR UP0, UPT, UR5, UR9, UP0 ;  /* 0x000000090500728c */ /* 0x000fe40008706670 */
[----:B------:R-:W-:Y:S02]  /*7130*/  USHF.R.U32.HI UR4, URZ, UR15, UR4 ;  /* 0x0000000fff047299 */ /* 0x000fe40008011604 */
[----:B------:R-:W-:Y:S02]  /*7140*/  UIMAD.WIDE.U32 UR10, UR5, UR14, URZ ;  /* 0x0000000e050a72a5 */ /* 0x000fe4000f8e00ff */
[----:B------:R-:W-:Y:S04]  /*7150*/  USEL UR12, UR6, UR4, !UP1 ;  /* 0x00000004060c7287 */ /* 0x000fe8000c800000 */
[----:B------:R-:W-:Y:S01]  /*7160*/  UIADD3 UR9, UPT, UPT, -UR12, URZ, URZ ;  /* 0x000000ff0c097290 */ /* 0x000fe2000fffe1ff */
[----:B------:R-:W-:Y:S02]  /*7170*/  @!UP0 UMOV UR4, UR11 ;  /* 0x0000000b00048c82 */ /* 0x000fe40008000000 */
[----:B------:R-:W-:Y:S02]  /*7180*/  @!UP0 USHF.R.U32.HI UR4, URZ, UR15, UR4 ;  /* 0x0000000fff048299 */ /* 0x000fe40008011604 */
[----:B------:R-:W-:Y:S02]  /*7190*/  UIMAD UR9, UR42, UR9, UR6 ;  /* 0x000000092a0972a4 */ /* 0x000fe4000f8e0206 */
[----:B------:R-:W-:Y:S02]  /*71a0*/  @!UP0 USEL UR4, UR5, UR4, !UP1 ;  /* 0x0000000405048287 */ /* 0x000fe4000c800000 */
[----:B------:R-:W-:Y:S02]  /*71b0*/  UISETP.NE.AND UP1, UPT, UR17, URZ, UPT ;  /* 0x000000ff1100728c */ /* 0x000fe4000bf25270 */
[----:B------:R-:W-:Y:S02]  /*71c0*/  @!UP0 UIMAD UR9, UR8, UR9, UR4 ;  /* 0x00000009080982a4 */ /* 0x000fe4000f8e0204 */
[----:B------:R-:W-:Y:S02]  /*71d0*/  @!UP0 UIADD3 UR10, UPT, UPT, UR12, -UR4, URZ ;  /* 0x800000040c0a8290 */ /* 0x000fe4000fffe0ff */
[----:B------:R-:W-:Y:S02]  /*71e0*/  UIADD3 UR4, UPT, UPT, -UR5, URZ, URZ ;  /* 0x000000ff05047290 */ /* 0x000fe4000fffe1ff */
[----:B------:R-:W-:Y:S02]  /*71f0*/  UIADD3 UR8, UPT, UPT, -UR6, URZ, URZ ;  /* 0x000000ff06087290 */ /* 0x000fe4000fffe1ff */
[----:B------:R-:W-:Y:S02]  /*7200*/  @!UP0 UIMAD UR6, UR10, UR42, UR5 ;  /* 0x0000002a0a0682a4 */ /* 0x000fe4000f8e0205 */
[----:B------:R-:W-:Y:S02]  /*7210*/  UIMAD UR13, UR16, UR4, UR13 ;  /* 0x00000004100d72a4 */ /* 0x000fe4000f8e020d */
[----:B------:R-:W-:Y:S01]  /*7220*/  UIMAD UR7, UR34, UR8, UR7 ;  /* 0x00000008220772a4 */ /* 0x000fe2000f8e0207 */
[----:B------:R-:W-:Y:S02]  /*7230*/  @!UP0 UMOV UR5, UR9 ;  /* 0x0000000900058c82 */ /* 0x000fe40008000000 */
[----:B------:R-:W-:Y:S02]  /*7240*/  UIMAD UR13, UR5, UR16, UR13 ;  /* 0x00000010050d72a4 */ /* 0x000fe4000f8e020d */
[----:B------:R-:W-:Y:S11]  /*7250*/  UIMAD UR7, UR6, UR34, UR7 ;  /* 0x00000022060772a4 */ /* 0x000ff6000f8e0207 */
[----:B------:R-:W-:Y:S01]  /*7260*/  @!UPT UIADD3 URZ, UPT, UPT, URZ, URZ, URZ ;  /* 0x000000fffffff290 */ /* 0x000fe2000fffe0ff */
.L_x_145:
[----:B------:R-:W3:Y:S01]  /*7270*/  @!UP3 LDCU.128 UR20, c[0x0][0xb10] ;  /* 0x00016200ff14b7ac */ /* 0x000ee20008000c00 */
[----:B------:R-:W-:Y:S04]  /*7280*/  ISETP.NE.U32.AND P0, PT, RZ, UR28, PT ;  /* 0x0000001cff007c0c */ /* 0x000fe8000bf05070 */
[----:B------:R-:W-:Y:S01]  /*7290*/  ISETP.NE.AND.EX P0, PT, RZ, UR29, PT, P0 ;  /* 0x0000001dff007c0c */ /* 0x000fe2000bf05300 */
[----:B------:R-:W4:Y:S01]  /*72a0*/  @!UP3 LDCU UR5, c[0x0][0xb0c] ;  /* 0x00016180ff05b7ac */ /* 0x000f220008000800 */
[----:B---3--:R-:W-:Y:S07]  /*72b0*/  UIMAD.WIDE.U32 UR8, UR13, UR20, URZ ;  /* 0x000000140d0872a5 */ /* 0x008fee000f8e00ff */
[----:B------:R-:W-:Y:S01]  /*72c0*/  @!UP3 UMOV UR4, UR9 ;  /* 0x000000090004bc82 */ /* 0x000fe20008000000 */
[----:B----4-:R-:W-:Y:S02]  /*72d0*/  @!UP3 UISETP.NE.AND UP0, UPT, UR5, 0x1, UPT ;  /* 0x000000010500b88c */ /* 0x010fe4000bf05270 */
[----:B------:R-:W-:Y:S02]  /*72e0*/  @!UP3 USHF.R.U32.HI UR4, URZ, UR21, UR4 ;  /* 0x00000015ff04b299 */ /* 0x000fe40008011604 */
[----:B------:R-:W-:Y:S02]  /*72f0*/  UIMAD.WIDE.U32 UR8, UR7, UR23, URZ ;  /* 0x00000017070872a5 */ /* 0x000fe4000f8e00ff */
[----:B------:R-:W-:Y:S02]  /*7300*/  @!UP3 USEL UR10, UR13, UR4, !UP0 ;  /* 0x000000040d0ab287 */ /* 0x000fe4000c000000 */
[----:B------:R-:W-:Y:S03]  /*7310*/  @!UP3 UISETP.NE.AND UP0, UPT, UR22, 0x1, UPT ;  /* 0x000000011600b88c */ /* 0x000fe6000bf05270 */
[----:B------:R-:W-:Y:S02]  /*7320*/  @!UP3 UMOV UR6, UR9 ;  /* 0x000000090006bc82 */ /* 0x000fe40008000000 */
[----:B------:R-:W3:Y:S02]  /*7330*/  @!UP3 LDCU UR4, c[0x0][0xb20] ;  /* 0x00016400ff04b7ac */ /* 0x000ee40008000800 */
[----:B---3--:R-:W-:Y:S04]  /*7340*/  @!UP3 USHF.R.U32.HI UR6, URZ, UR4, UR6 ;  /* 0x00000004ff06b299 */ /* 0x008fe80008011606 */
[----:B------:R-:W-:Y:S04]  /*7350*/  @!UP3 USEL UR6, UR7, UR6, !UP0 ;  /* 0x000000060706b287 */ /* 0x000fe8000c000000 */
[----:B------:R-:W-:Y:S02]  /*7360*/  @!UP3 UIADD3 UR4, UPT, UPT, -UR10, UR6, URZ ;  /* 0x000000060a04b290 */ /* 0x000fe4000fffe1ff */
[----:B------:R-:W-:Y:S02]  /*7370*/  @!UP3 UIADD3 UR6, UPT, UPT, UR10, -UR6, URZ ;  /* 0x800000060a06b290 */ /* 0x000fe4000fffe0ff */
[----:B------:R-:W-:Y:S02]  /*7380*/  @!UP3 UIMAD UR13, UR4, UR5, UR13 ;  /* 0x00000005040db2a4 */ /* 0x000fe4000f8e020d */
[----:B------:R-:W-:Y:S01]  /*7390*/  @!UP3 UIMAD UR7, UR6, UR22, UR7 ;  /* 0x000000160607b2a4 */ /* 0x000fe2000f8e0207 */
[----:B------:R-:W-:Y:S11]  /*73a0*/  BRA.U UP4, `(.L_x_146) ;  /* 0x0000000104107547 */ /* 0x000ff6000b800000 */
[----:B------:R-:W-:Y:S04]  /*73b0*/  MOV R2, UR38 ;  /* 0x0000002600027c02 */ /* 0x000fe80008000f00 */
[----:B------:R-:W-:Y:S04]  /*73c0*/  SHF.L.U32 R2, R2, 0x1f, RZ ;  /* 0x0000001f02027819 */ /* 0x000fe800000006ff */
[----:B------:R-:W3:Y:S02]  /*73d0*/  SYNCS.PHASECHK.TRANS64.TRYWAIT P1, [UR24+0x4a8], R2 ;  /* 0x0004a802ff0075a7 */ /* 0x000ee40008021118 */
[----:B---3--:R-:W-:Y:S05]  /*73e0*/  @!P1 BRA `(.L_x_147) ;  /* 0x0000004000689947 */ /* 0x008fea0003800000 */
.L_x_146:
[----:B------:R-:W-:Y:S05]  /*73f0*/  BRA.U !UP6, `(.L_x_148) ;  /* 0x000000010e387547 */ /* 0x000fea000b800000 */
[----:B------:R-:W-:Y:S01]  /*7400*/  UPLOP3.LUT UP1, UPT, UPT, UPT, UP5, 0x80, 0x8 ;  /* 0x000000000008789c */ /* 0x000fe20003f2f050 */
[----:B--2---:R-:W-:Y:S01]  /*7410*/  HFMA2 R0, -RZ, RZ, 0, 5.9604644775390625e-08 ;  /* 0x00000001ff007431 */ /* 0x004fe200000001ff */
[----:B------:R-:W2:Y:S01]  /*7420*/  LDCU.64 UR8, c[0x0][0x358] ;  /* 0x00006b00ff0877ac */ /* 0x000ea20008000a00 */
[----:B------:R-:W-:Y:S03]  /*7430*/  IMAD.MOV.U32 R49, RZ, RZ, 0x1 ;  /* 0x00000001ff317424 */ /* 0x000fe600078e00ff */
[----:B------:R-:W-:Y:S05]  /*7440*/  PLOP3.LUT P1, PT, PT, PT, UP1, 0x80, 0x8 ;  /* 0x000000000008781c */ /* 0x000fea0003f2f018 */
[----:B------:R-:W3:Y:S01]  /*7450*/  @UP1 LDCU.64 UR4, c[0x0][0x888] ;  /* 0x00011100ff0417ac */ /* 0x000ee20008000a00 */
[----:B------:R-:W-:Y:S07]  /*7460*/  @UP1 UIMAD UR6, UR36, UR28, URZ ;  /* 0x0000001c240612a4 */ /* 0x000fee000f8e02ff */
[----:B------:R-:W-:Y:S01]  /*7470*/  @!P1 PRMT R49, R0, 0x7610, R49 ;  /* 0x0000761000319816 */ /* 0x000fe20000000031 */
[----:B---3--:R-:W-:Y:S06]  /*7480*/  @UP1 UIMAD.WIDE UR4, UR6, 0x4, UR4 ;  /* 0x00000004060418a5 */ /* 0x008fec000f8e0204 */
[----:B------:R-:W-:Y:S01]  /*7490*/  IMAD.U32 R2, RZ, RZ, UR4 ;  /* 0x00000004ff027e24 */ /* 0x000fe2000f8e00ff */
[----:B------:R-:W-:Y:S04]  /*74a0*/  MOV R3, UR5 ;  /* 0x0000000500037c02 */ /* 0x000fe80008000f00 */
[----:B------:R-:W3:Y:S01]  /*74b0*/  @!UP1 LDCU UR4, c[0x0][0x880] ;  /* 0x00011000ff0497ac */ /* 0x000ee20008000800 */
[----:B--2--5:R4:W5:Y:S02]  /*74c0*/  @P1 LDG.E R25, desc[UR8][R2.64] ;  /* 0x0000000802191981 */ /* 0x024964000c1e1900 */
[----:B---34-:R-:W-:Y:S07]  /*74d0*/  @!P1 IMAD.U32 R25, RZ, RZ, UR4 ;  /* 0x00000004ff199e24 */ /* 0x018fee000f8e00ff */
.L_x_148:
[----:B-----5:R-:W-:Y:S01]  /*74e0*/  @!P0 FSETP.EQ.AND P2, PT, R25, RZ, PT ;  /* 0x000000ff1900820b */ /* 0x020fe20003f42000 */
[----:B------:R-:W-:Y:S01]  /*74f0*/  @!UPT UIADD3 URZ, UPT, UPT, URZ, URZ, URZ ;  /* 0x000000fffffff290 */ /* 0x000fe2000fffe0ff */
[----:B------:R-:W-:Y:S11]  /*7500*/  @!P0 BRA `(.L_x_149) ;  /* 0x0000000000148947 */ /* 0x000ff60003800000 */
[----:B------:R-:W-:Y:S02]  /*7510*/  LOP3.LUT P0, RZ, R49, 0xff, RZ, 0xc0, !PT ;  /* 0x000000ff31ff7812 */ /* 0x000fe4000780c0ff */
[----:B------:R-:W-:Y:S04]  /*7520*/  PLOP3.LUT P2, PT, PT, PT, UP1, 0x80, 0x8 ;  /* 0x000000000008781c */ /* 0x000fe80003f4f018 */
[----:B------:R-:W-:Y:S07]  /*7530*/  PLOP3.LUT P2, PT, P2, PT, PT, 0x8, 0x80 ;  /* 0x000000000080781c */ /* 0x000fee000174e170 */
[----:B------:R-:W-:Y:S11]  /*7540*/  @P0 FSETP.EQ.AND P2, PT, R25, RZ, PT ;  /* 0x000000ff1900020b */ /* 0x000ff60003f42000 */
[----:B------:R-:W-:Y:S02]  /*7550*/  @!UPT UIADD3 URZ, UPT, UPT, URZ, URZ, URZ ;  /* 0x000000fffffff290 */ /* 0x000fe4000fffe0ff */
.L_x_149:
[----:B------:R-:W-:Y:S01]  /*7560*/  ULEA UR4, UR25, UR24, 0x3 ;  /* 0x0000001819047291 */ /* 0x000fe2000f8e18ff */
[----:B--2---:R-:W-:Y:S02]  /*7570*/  SHF.L.U32 R0, R11, 0x1f, RZ ;  /* 0x0000001f0b007819 */ /* 0x004fe400000006ff */
[----:B------:R-:W-:Y:S01]  /*7580*/  ELECT P1, URZ, PT ;  /* 0x0000000000ff782f */ /* 0x000fe20003820000 */
[----:B------:R-:W-:Y:S05]  /*7590*/  VIADD R10, R10, 0x1 ;  /* 0x000000010a0a7836 */ /* 0x000fea0000000000 */
[----:B------:R-:W2:Y:S02]  /*75a0*/  SYNCS.PHASECHK.TRANS64.TRYWAIT P0, [UR4+0x490], R0 ;  /* 0x00049000ff0075a7 */ /* 0x000ea40008001104 */
[----:B--2---:R-:W-:Y:S05]  /*75b0*/  @!P0 BRA `(.L_x_150) ;  /* 0x00000040000c8947 */ /* 0x004fea0003800000 */
.L_x_344:
[----:B------:R-:W3:Y:S01]  /*75c0*/  S2UR UR22, SR_CgaCtaId ;  /* 0x00000000001679c3 */ /* 0x000ee20000008800 */
[----:B------:R-:W-:Y:S01]  /*75d0*/  UIADD3 UR9, UPT, UPT, UR4, 0x480, URZ ;  /* 0x0000048004097890 */ /* 0x000fe2000fffe0ff */
[----:B------:R-:W-:Y:S01]  /*75e0*/  PLOP3.LUT P1, PT, P2, P1, PT, 0xf2, 0x2f ;  /* 0x00000000002f781c */ /* 0x000fe20001723e72 */
[----:B------:R-:W-:Y:S01]  /*75f0*/  UPLOP3.LUT UP4, UPT, UPT, UPT, UPT, 0x80, 0x8 ;  /* 0x000000000008789c */ /* 0x000fe20003f8f070 */
[----:B------:R-:W-:Y:S01]  /*7600*/  UMOV UR20, 0x0 ;  /* 0x0000000000147882 */ /* 0x000fe20000000000 */
[----:B------:R-:W-:Y:S01]  /*7610*/  UMOV UR21, 0x10000000 ;  /* 0x1000000000157882 */ /* 0x000fe20000000000 */
[----:B------:R-:W-:Y:S01]  /*7620*/  UMOV UR12, UR36 ;  /* 0x00000024000c7c82 */ /* 0x000fe20008000000 */
[----:B------:R-:W-:Y:S08]  /*7630*/  UMOV UR36, UR26 ;  /* 0x0000001a00247c82 */ /* 0x000ff00008000000 */
[----:B------:R-:W-:Y:S01]  /*7640*/  VOTEU.ALL UP0, P1 ;  /* 0x0000000000ff7886 */ /* 0x000fe20000800000 */
[----:B--2---:R-:W-:Y:S04]  /*7650*/  @!P1 IADD3 R2, P0, PT, R12, 0x580, RZ ;  /* 0x000005800c029810 */ /* 0x004fe80007f1e0ff */
[----:B------:R-:W-:Y:S01]  /*7660*/  @!UP0 ULEA UR5, UR25, UR24, 0xc ;  /* 0x0000001819058291 */ /* 0x000fe2000f8e60ff */
[----:B------:R-:W-:Y:S01]  /*7670*/  @!P1 IMAD.X R0, RZ, RZ, R13, P0 ;  /* 0x000000ffff009224 */ /* 0x000fe200000e060d */
[----:B------:R-:W-:Y:S01]  /*7680*/  @!UP0 USHF.L.U32 UR10, UR46, 0x5, URZ ;  /* 0x000000052e0a8899 */ /* 0x000fe200080006ff */
[----:B------:R-:W-:Y:S01]  /*7690*/  @!P1 R2UR UR6, R2 ;  /* 0x00000000020692ca */ /* 0x000fe200000e0000 */
[----:B------:R-:W-:Y:S01]  /*76a0*/  @!UP0 UIADD3 UR8, UPT, UPT, UR5, 0x600, URZ ;  /* 0x0000060005088890 */ /* 0x000fe2000fffe0ff */
[C---:B------:R-:W-:Y:S01]  /*76b0*/  ISETP.NE.AND P0, PT, R10.reuse, 0x2, PT ;  /* 0x000000020a00780c */ /* 0x040fe20003f05270 */
[----:B------:R-:W-:Y:S02]  /*76c0*/  UIADD3 UR5, UPT, UPT, UR25, 0x1, URZ ;  /* 0x0000000119057890 */ /* 0x000fe4000fffe0ff */
[----:B------:R-:W-:Y:S01]  /*76d0*/  @!UP0 USHF.L.U32 UR11, UR47, 0x6, URZ ;  /* 0x000000062f0b8899 */ /* 0x000fe200080006ff */
[----:B------:R-:W-:Y:S01]  /*76e0*/  SEL R10, R10, RZ, P0 ;  /* 0x000000ff0a0a7207 */ /* 0x000fe20000000000 */
[----:B------:R-:W-:Y:S02]  /*76f0*/  UISETP.NE.AND UP0, UPT, UR5, 0x2, UPT ;  /* 0x000000020500788c */ /* 0x000fe4000bf05270 */
[----:B------:R-:W-:Y:S02]  /*7700*/  UIADD3 UR46, UPT, UPT, UR7, UR57, URZ ;  /* 0x00000039072e7290 */ /* 0x000fe4000fffe0ff */
[----:B------:R-:W-:Y:S01]  /*7710*/  USEL UR25, UR5, URZ, UP0 ;  /* 0x000000ff05197287 */ /* 0x000fe20008000000 */
[----:B------:R-:W-:Y:S01]  /*7720*/  @!P1 R2UR UR5, R0 ;  /* 0x00000000000592ca */ /* 0x000fe200000e0000 */
[----:B------:R-:W-:Y:S01]  /*7730*/  IMAD.U32 R2, RZ, RZ, UR6 ;  /* 0x00000006ff027e24 */ /* 0x000fe2000f8e00ff */
[----:B------:R-:W-:Y:S01]  /*7740*/  USEL UR17, URZ, 0x1, UP0 ;  /* 0x00000001ff117887 */ /* 0x000fe20008000000 */
[----:B------:R-:W-:Y:S01]  /*7750*/  SEL R0, RZ, 0x1, P0 ;  /* 0x00000001ff007807 */ /* 0x000fe20000000000 */
[----:B------:R-:W-:Y:S01]  /*7760*/  VOTEU.ALL UP0, P1 ;  /* 0x0000000000ff7886 */ /* 0x000fe20000800000 */
[----:B------:R-:W-:Y:S01]  /*7770*/  UIADD3 UR47, UPT, UPT, UR13, UR60, URZ ;  /* 0x0000003c0d2f7290 */ /* 0x000fe2000fffe0ff */
[----:B------:R-:W-:Y:S02]  /*7780*/  @!P1 R2UR UR18, R2 ;  /* 0x00000000021292ca */ /* 0x000fe400000e0000 */
[----:B------:R-:W-:Y:S02]  /*7790*/  LOP3.LUT R9, R9, R0, RZ, 0x3c, !PT ;  /* 0x0000000009097212 */ /* 0x000fe400078e3cff */
[----:B------:R-:W-:Y:S03]  /*77a0*/  LOP3.LUT R11, R11, UR17, RZ, 0x3c, !PT ;  /* 0x000000110b0b7c12 */ /* 0x000fe6000f8e3cff */
[----:B------:R-:W-:Y:S01]  /*77b0*/  IMAD.U32 R3, RZ, RZ, UR5 ;  /* 0x00000005ff037e24 */ /* 0x000fe2000f8e00ff */
[----:B---3--:R-:W-:Y:S04]  /*77c0*/  UPRMT UR5, UR22, 0x654, UR9 ;  /* 0x0000065416057896 */ /* 0x008fe80008000009 */
[----:B------:R-:W-:Y:S11]  /*77d0*/  @!P1 R2UR UR19, R3 ;  /* 0x00000000031392ca */ /* 0x000ff600000e0000 */
[----:B------:R-:W-:Y:S02]  /*77e0*/  @!UPT UIADD3 URZ, UPT, UPT, URZ, URZ, URZ ;  /* 0x000000fffffff290 */ /* 0x000fe4000fffe0ff */
[----:B------:R2:W-:Y:S01]  /*77f0*/  @!UP0 UTMALDG.3D [UR8], [UR18], desc[UR20] ;  /* 0x00001408120085b4 */ /* 0x0005e20008011000 */
[----:B------:R2:W-:Y:S01]  /*7800*/  @!P1 SYNCS.ARRIVE.TRANS64.RED.A0TR RZ, [UR4+0x480], R8 ;  /* 0x00048008ffff99a7 */ /* 0x0005e20008300404 */
[----:B------:R-:W-:Y:S01]  /*7810*/  SYNCS.ARRIVE.TRANS64.RED.A1T0 RZ, [UR5], RZ ;  /* 0x000000ffffff79a7 */ /* 0x000fe20008100405 */
[----:B------:R-:W-:Y:S05]  /*7820*/  BRA.U UP2, `(.L_x_151) ;  /* 0xfffffff502547547 */ /* 0x000fea000b83ffff */
[----:B------:R-:W-:Y:S01]  /*7830*/  UIADD3 UR24, UPT, UPT, UR24, 0x490, URZ ;  /* 0x0000049018187890 */ /* 0x000fe2000fffe0ff */
[----:B------:R-:W-:-:S03]  /*7840*/  SHF.L.U32 R2, R11, 0x1f, RZ ;  /* 0x0000001f0b027819 */ /* 0x000fc600000006ff */
[----:B------:R-:W-:-:S09]  /*7850*/  ULEA UR4, UR25, UR24, 0x3 ;  /* 0x0000001819047291 */ /* 0x000fd2000f8e18ff */
[----:B------:R-:W3:Y:S02]  /*7860*/  SYNCS.PHASECHK.TRANS64.TRYWAIT P0, [UR4], R2 ;  /* 0x00000002ff0075a7 */ /* 0x000ee40008001104 */
[----:B---3--:R-:W-:Y:S05]  /*7870*/  @!P0 BRA `(.L_x_152) ;  /* 0x0000003c00748947 */ /* 0x008fea0003800000 */
.L_x_346:
[----:B------:R-:W-:-:S04]  /*7880*/  UIADD3 UR4, UPT, UPT, UR25, 0x1, URZ ;  /* 0x0000000119047890 */ /* 0x000fc8000fffe0ff */
[----:B------:R-:W-:-:S04]  /*7890*/  UISETP.NE.AND UP0, UPT, UR4, 0x2, UPT ;  /* 0x000000020400788c */ /* 0x000fc8000bf05270 */
[----:B------:R-:W-:Y:S02]  /*78a0*/  USEL UR5, URZ, 0x1, UP0 ;  /* 0x00000001ff057887 */ /* 0x000fe40008000000 */
[----:B------:R-:W-:-:S04]  /*78b0*/  USEL UR4, UR4, URZ, UP0 ;  /* 0x000000ff04047287 */ /* 0x000fc80008000000 */
[----:B------:R-:W-:Y:S01]  /*78c0*/  ULEA UR4, UR4, UR24, 0x3 ;  /* 0x0000001804047291 */ /* 0x000fe2000f8e18ff */
[----:B---3--:R-:W-:-:S04]  /*78d0*/  LOP3.LUT R2, R11, UR5, RZ, 0x3c, !PT ;  /* 0x000000050b027c12 */ /* 0x008fc8000f8e3cff */
[----:B------:R-:W-:Y:S01]  /*78e0*/  SHF.L.U32 R2, R2, 0x1f, RZ ;  /* 0x0000001f02027819 */ /* 0x000fe200000006ff */
[----:B------:R-:W-:-:S07]  /*78f0*/  IMAD.U32 R0, RZ, RZ, UR4 ;  /* 0x00000004ff007e24 */ /* 0x000fce000f8e00ff */
.L_x_153:
[----:B---3--:R3:W4:Y:S02]  /*7900*/  SYNCS.PHASECHK.TRANS64.TRYWAIT P0, [R0+URZ], R2 ;  /* 0x00000002000075a7 */ /* 0x00872400080011ff */
[----:B----4-:R-:W-:Y:S05]  /*7910*/  @!P0 NANOSLEEP.SYNCS 0x989680 ;  /* 0x009896800000895d */ /* 0x010fea0003900000 */
[----:B------:R-:W4:Y:S02]  /*7920*/  @!P0 SYNCS.PHASECHK.TRANS64 P0, [R0+URZ], R2 ;  /* 0x00000002000085a7 */ /* 0x000f2400080010ff */
[----:B-12-4-:R-:W-:Y:S05]  /*7930*/  @P0 EXIT ;  /* 0x000000000000094d */ /* 0x016fea0003800000 */
[----:B------:R-:W-:Y:S05]  /*7940*/  BRA `(.L_x_153) ;  /* 0xfffffffc00ec7947 */ /* 0x000fea000383ffff */
.L_x_143:
[----:B------:R-:W-:-:S06]  /*7950*/  UISETP.GE.AND UP0, UPT, UR18, 0x4, UPT ;  /* 0x000000041200788c */ /* 0x000fcc000bf06270 */
[----:B------:R-:W-:-:S13]  /*7960*/  PLOP3.LUT P0, PT, PT, PT, UP0, 0x80, 0x8 ;  /* 0x000000000008781c */ /* 0x000fda0003f0f008 */
[----:B-1----:R-:W-:Y:S05]  /*7970*/  @!P0 EXIT ;  /* 0x000000000000894d */ /* 0x002fea0003800000 */
[----:B------:R-:W1:Y:S08]  /*7980*/  S2UR UR4, SR_CgaCtaId ;  /* 0x00000000000479c3 */ /* 0x000e700000008800 */
[----:B------:R-:W-:Y:S01]  /*7990*/  BAR.SYNC.DEFER_BLOCKING 0x6, 0xa0 ;  /* 0x0182800000007b1d */ /* 0x000fe20000010000 */
[C---:B------:R-:W-:Y:S01]  /*79a0*/  IMAD.SHL.U32 R5, R57.reuse, 0x20, RZ ;  /* 0x0000002039057824 */ /* 0x040fe200078e00ff */
[C---:B------:R-:W-:Y:S01]  /*79b0*/  LOP3.LUT P0, RZ, R57.reuse, 0x4, RZ, 0xc0, !PT ;  /* 0x0000000439ff7812 */ /* 0x040fe2000780c0ff */
[C---:B------:R-:W-:Y:S01]  /*79c0*/  IMAD.SHL.U32 R4, R57.reuse, 0x10, RZ ;  /* 0x0000001039047824 */ /* 0x040fe200078e00ff */
[----:B------:R-:W-:Y:S01]  /*79d0*/  CS2R R52, SRZ ;  /* 0x0000000000347805 */ /* 0x000fe2000001ff00 */
[----:B------:R-:W-:Y:S01]  /*79e0*/  IMAD.SHL.U32 R48, R57, 0x4, RZ ;  /* 0x0000000439307824 */ /* 0x000fe200078e00ff */
[----:B------:R-:W-:-:S02]  /*79f0*/  UMOV UR44, 0x400 ;  /* 0x00000400002c7882 */ /* 0x000fc40000000000 */
[----:B------:R-:W2:Y:S01]  /*7a00*/  LDC.64 R44, c[0x0][0x888] ;  /* 0x00022200ff2c7b82 */ /* 0x000ea20000000a00 */
[----:B------:R-:W-:Y:S01]  /*7a10*/  LOP3.LUT R6, R5, 0xc0, RZ, 0xc0, !PT ;  /* 0x000000c005067812 */ /* 0x000fe200078ec0ff */
[----:B------:R-:W-:Y:S01]  /*7a20*/  IMAD.U32 R23, R57, 0x10000, RZ ;  /* 0x0001000039177824 */ /* 0x000fe200078e00ff */
[----:B------:R-:W-:Y:S01]  /*7a30*/  LOP3.LUT R4, R4, 0x600, RZ, 0xc0, !PT ;  /* 0x0000060004047812 */ /* 0x000fe200078ec0ff */
[----:B------:R-:W-:Y:S01]  /*7a40*/  IMAD.MOV.U32 R56, RZ, RZ, 0x10 ;  /* 0x00000010ff387424 */ /* 0x000fe200078e00ff */
[----:B------:R-:W-:Y:S01]  /*7a50*/  LOP3.LUT R48, R6, 0x18, R48, 0xf8, !PT ;  /* 0x0000001806307812 */ /* 0x000fe200078ef830 */
[----:B------:R-:W-:Y:S01]  /*7a60*/  IMAD.MOV.U32 R55, RZ, RZ, 0x1 ;  /* 0x00000001ff377424 */ /* 0x000fe200078e00ff */
[----:B------:R-:W-:Y:S01]  /*7a70*/  SHF.R.U32.HI R6, RZ, 0x1, R57 ;  /* 0x00000001ff067819 */ /* 0x000fe20000011639 */
[----:B------:R-:W3:Y:S01]  /*7a80*/  LDC.64 R46, c[0x0][0x890] ;  /* 0x00022400ff2e7b82 */ /* 0x000ee20000000a00 */
[--C-:B------:R-:W-:Y:S01]  /*7a90*/  LOP3.LUT R4, R4, 0x20, R5.reuse, 0xf8, !PT ;  /* 0x0000002004047812 */ /* 0x100fe200078ef805 */
[----:B------:R-:W-:Y:S01]  /*7aa0*/  IMAD.MOV.U32 R22, RZ, RZ, RZ ;  /* 0x000000ffff167224 */ /* 0x000fe200078e00ff */
[----:B------:R-:W-:Y:S01]  /*7ab0*/  LOP3.LUT R23, R23, 0x600000, RZ, 0xc0, !PT ;  /* 0x0060000017177812 */ /* 0x000fe200078ec0ff */
[----:B------:R-:W-:Y:S01]  /*7ac0*/  IMAD.MOV.U32 R54, RZ, RZ, RZ ;  /* 0x000000ffff367224 */ /* 0x000fe200078e00ff */
[----:B------:R-:W-:Y:S01]  /*7ad0*/  LOP3.LUT R48, R48, 0x8, R6, 0x78, !PT ;  /* 0x0000000830307812 */ /* 0x000fe200078e7806 */
[----:B------:R-:W-:Y:S01]  /*7ae0*/  IMAD.MOV.U32 R51, RZ, RZ, RZ ;  /* 0x000000ffff337224 */ /* 0x000fe200078e00ff */
[----:B------:R-:W-:Y:S01]  /*7af0*/  LOP3.LUT R4, R4, 0x100, R5, 0xf8, !PT ;  /* 0x0000010004047812 */ /* 0x000fe200078ef805 */
[----:B-1----:R-:W-:Y:S01]  /*7b00*/  ULEA UR44, UR4, UR44, 0x18 ;  /* 0x0000002c042c7291 */ /* 0x002fe2000f8ec0ff */
[----:B------:R-:W1:Y:S01]  /*7b10*/  LDC.64 R42, c[0x0][0x8b0] ;  /* 0x00022c00ff2a7b82 */ /* 0x000e620000000a00 */
[----:B------:R-:W-:Y:S01]  /*7b20*/  LOP3.LUT R57, R57, 0x60, RZ, 0xc0, !PT ;  /* 0x0000006039397812 */ /* 0x000fe200078ec0ff */
[----:B------:R-:W4:Y:S01]  /*7b30*/  LDCU UR50, c[0x0][0x370] ;  /* 0x00006e00ff3277ac */ /* 0x000f220008000800 */
[----:B------:R-:W-:-:S02]  /*7b40*/  LOP3.LUT R48, R4, R48, RZ, 0xfc, !PT ;  /* 0x0000003004307212 */ /* 0x000fc400078efcff */
[----:B------:R-:W-:Y:S01]  /*7b50*/  SEL R56, R56, 0xfffffff0, !P0 ;  /* 0xfffffff038387807 */ /* 0x000fe20004000000 */
[----:B------:R-:W1:Y:S02]  /*7b60*/  LDCU UR43, c[0x0][0xb0c] ;  /* 0x00016180ff2b77ac */ /* 0x000e640008000800 */
[----:B------:R-:W4:Y:S01]  /*7b70*/  LDS R0, [UR44+0x560] ;  /* 0x0005602cff007984 */ /* 0x000f220008000800 */
[----:B------:R-:W1:Y:S01]  /*7b80*/  LDC.64 R40, c[0x0][0x8a8] ;  /* 0x00022a00ff287b82 */ /* 0x000e620000000a00 */
[----:B------:R-:W1:Y:S01]  /*7b90*/  LDCU UR63, c[0x0][0xb20] ;  /* 0x00016400ff3f77ac */ /* 0x000e620008000800 */
[----:B------:R-:W1:Y:S01]  /*7ba0*/  LDCU UR39, c[0x0][0xb30] ;  /* 0x00016600ff2777ac */ /* 0x000e620008000800 */
[----:B------:R-:W1:Y:S01]  /*7bb0*/  LDCU.64 UR58, c[0x0][0x888] ;  /* 0x00011100ff3a77ac */ /* 0x000e620008000a00 */
[----:B------:R-:W1:Y:S01]  /*7bc0*/  LDCU.64 UR40, c[0x0][0xb28] ;  /* 0x00016500ff2877ac */ /* 0x000e620008000a00 */
[----:B------:R-:W1:Y:S01]  /*7bd0*/  LDCU.128 UR52, c[0x0][0xb10] ;  /* 0x00016200ff3477ac */ /* 0x000e620008000c00 */
[----:B------:R-:W1:Y:S01]  /*7be0*/  LDCU UR49, c[0x0][0x374] ;  /* 0x00006e80ff3177ac */ /* 0x000e620008000800 */
[----:B------:R-:W-:Y:S01]  /*7bf0*/  UIADD3 UR61, UPT, UPT, UR44, 0x600, URZ ;  /* 0x000006002c3d7890 */ /* 0x000fe2000fffe0ff */
[----:B------:R-:W-:Y:S01]  /*7c00*/  UMOV UR45, URZ ;  /* 0x000000ff002d7c82 */ /* 0x000fe20008000000 */
[----:B------:R-:W-:Y:S01]  /*7c10*/  UMOV UR48, URZ ;  /* 0x000000ff00307c82 */ /* 0x000fe20008000000 */
[----:B--234-:R-:W-:-:S09]  /*7c20*/  IMAD.IADD R23, R0, 0x1, R23 ;  /* 0x0000000100177824 */ /* 0x01cfd200078e0217 */
.L_x_173:
[----:B------:R-:W-:Y:S02]  /*7c30*/  LEA R3, R51, UR44, 0x3 ;  /* 0x0000002c33037c11 */ /* 0x000fe4000f8e18ff */
[----:B------:R-:W-:Y:S02]  /*7c40*/  SHF.L.U32 R0, R53, 0x1f, RZ ;  /* 0x0000001f35007819 */ /* 0x000fe400000006ff */
[----:B------:R-:W-:Y:S02]  /*7c50*/  LEA R4, R51, UR44, 0x4 ;  /* 0x0000002c33047c11 */ /* 0x000fe4000f8e20ff */
[----:B------:R-:W2:Y:S02]  /*7c60*/  SYNCS.PHASECHK.TRANS64.TRYWAIT P0, [R3+URZ+0x4b0], R0 ;  /* 0x0004b000030075a7 */ /* 0x000ea400080011ff */
[----:B--2---:R-:W-:Y:S05]  /*7c70*/  @!P0 BRA `(.L_x_154) ;  /* 0x00000038008c8947 */ /* 0x004fea0003800000 */
.L_x_347:
        /* <DEDUP_REMOVED lines=11> */
[----:B------:R-:W-:Y:S01]  /*7d30*/  PLOP3.LUT P0, PT, PT, PT, UP1, 0x80, 0x8 ;  /* 0x000000000008781c */ /* 0x000fe20003f0f018 */
[----:B------:R-:W-:Y:S11]  /*7d40*/  UP2UR UR51, UPR, URZ, 0x2 ;  /* 0x00000002ff337883 */ /* 0x000ff60008000000 */
[----:B------:R-:W-:Y:S01]  /*7d50*/  @!UPT UIADD3 URZ, UPT, UPT, URZ, URZ, URZ ;  /* 0x000000fffffff290 */ /* 0x000fe2000fffe0ff */
        /* <DEDUP_REMOVED lines=13> */
[----:B-1----:R-:W-:Y:S02]  /*7e30*/  UIMAD.WIDE.U32 UR4, UR49, UR55, URZ ;  /* 0x00000037310472a5 */ /* 0x002fe4000f8e00ff */
[----:B------:R-:W-:Y:S02]  /*7e40*/  UIMAD.WIDE.U32 UR6, UR50, UR52, URZ ;  /* 0x00000034320672a5 */ /* 0x000fe4000f8e00ff */
[----:B------:R-:W-:Y:S02]  /*7e50*/  UISETP.NE.AND UP0, UPT, UR54, 0x1, UPT ;  /* 0x000000013600788c */ /* 0x000fe4000bf05270 */
[----:B------:R-:W-:Y:S02]  /*7e60*/  UIMAD.WIDE.U32 UR8, UR37, UR55, URZ ;  /* 0x00000037250872a5 */ /* 0x000fe4000f8e00ff */
[----:B------:R-:W-:Y:S02]  /*7e70*/  UIMAD.WIDE.U32 UR10, UR38, UR52, URZ ;  /* 0x00000034260a72a5 */ /* 0x000fe4000f8e00ff */
[----:B------:R-:W-:Y:S02]  /*7e80*/  UISETP.NE.AND UP1, UPT, UR43, 0x1, UPT ;  /* 0x000000012b00788c */ /* 0x000fe4000bf25270 */
[----:B------:R-:W-:Y:S01]  /*7e90*/  UISETP.NE.AND UP2, UPT, UR42, 0x1, UPT ;  /* 0x000000012a00788c */ /* 0x000fe2000bf45270 */
[----:B------:R-:W-:Y:S02]  /*7ea0*/  UMOV UR4, UR5 ;  /* 0x0000000500047c82 */ /* 0x000fe40008000000 */
[----:B------:R-:W-:Y:S03]  /*7eb0*/  USHF.R.U32.HI UR5, URZ, UR63, UR4 ;  /* 0x0000003fff057299 */ /* 0x000fe60008011604 */
[----:B------:R-:W-:Y:S02]  /*7ec0*/  UMOV UR4, UR7 ;  /* 0x0000000700047c82 */ /* 0x000fe40008000000 */
[----:B------:R-:W-:Y:S02]  /*7ed0*/  USHF.R.U32.HI UR7, URZ, UR53, UR4 ;  /* 0x00000035ff077299 */ /* 0x000fe40008011604 */
[----:B------:R-:W-:Y:S02]  /*7ee0*/  USEL UR4, UR49, UR5, !UP0 ;  /* 0x0000000531047287 */ /* 0x000fe4000c000000 */
[----:B------:R-:W-:Y:S01]  /*7ef0*/  USEL UR7, UR50, UR7, !UP1 ;  /* 0x0000000732077287 */ /* 0x000fe2000c800000 */
[----:B------:R-:W-:Y:S01]  /*7f00*/  UMOV UR5, UR9 ;  /* 0x0000000900057c82 */ /* 0x000fe20008000000 */
[----:B------:R-:W-:Y:S02]  /*7f10*/  UIMAD.WIDE.U32 UR8, UR4, UR40, URZ ;  /* 0x00000028040872a5 */ /* 0x000fe4000f8e00ff */
[----:B------:R-:W-:Y:S03]  /*7f20*/  USHF.R.U32.HI UR6, URZ, UR63, UR5 ;  /* 0x0000003fff067299 */ /* 0x000fe60008011605 */
[----:B------:R-:W-:Y:S01]  /*7f30*/  UMOV UR5, UR11 ;  /* 0x0000000b00057c82 */ /* 0x000fe20008000000 */
[----:B------:R-:W-:Y:S02]  /*7f40*/  UIMAD.WIDE.U32 UR10, UR7, UR40, URZ ;  /* 0x00000028070a72a5 */ /* 0x000fe4000f8e00ff */
[----:B------:R-:W-:Y:S02]  /*7f50*/  USHF.R.U32.HI UR12, URZ, UR53, UR5 ;  /* 0x00000035ff0c7299 */ /* 0x000fe40008011605 */
[----:B------:R-:W-:Y:S01]  /*7f60*/  USEL UR6, UR37, UR6, !UP0 ;  /* 0x0000000625067287 */ /* 0x000fe2000c000000 */
[----:B------:R-:W-:Y:S02]  /*7f70*/  UMOV UR5, UR9 ;  /* 0x0000000900057c82 */ /* 0x000fe40008000000 */
[----:B------:R-:W-:Y:S01]  /*7f80*/  UMOV UR10, UR11 ;  /* 0x0000000b000a7c82 */ /* 0x000fe20008000000 */
[----:B------:R-:W-:Y:S02]  /*7f90*/  @UP2 USHF.R.U32.HI UR4, URZ, UR41, UR5 ;  /* 0x00000029ff042299 */ /* 0x000fe40008011605 */
[----:B------:R-:W-:Y:S02]  /*7fa0*/  @UP2 USHF.R.U32.HI UR7, URZ, UR41, UR10 ;  /* 0x00000029ff072299 */ /* 0x000fe4000801160a */
[----:B------:R-:W-:Y:S02]  /*7fb0*/  UIMAD UR4, UR42, UR4, URZ ;  /* 0x000000042a0472a4 */ /* 0x000fe4000f8e02ff */
[----:B------:R-:W-:Y:S02]  /*7fc0*/  UIMAD.WIDE.U32 UR10, UR6, UR40, URZ ;  /* 0x00000028060a72a5 */ /* 0x000fe4000f8e00ff */
[----:B------:R-:W-:Y:S02]  /*7fd0*/  USEL UR5, UR38, UR12, !UP1 ;  /* 0x0000000c26057287 */ /* 0x000fe4000c800000 */
[----:B------:R-:W-:Y:S02]  /*7fe0*/  UIMAD UR8, UR42, UR7, URZ ;  /* 0x000000072a0872a4 */ /* 0x000fe4000f8e02ff */
[----:B------:R-:W-:Y:S03]  /*7ff0*/  UISETP.GE.AND UP0, UPT, UR6, UR4, UPT ;  /* 0x000000040600728c */ /* 0x000fe6000bf06270 */
[----:B------:R-:W-:Y:S01]  /*8000*/  UMOV UR4, UR11 ;  /* 0x0000000b00047c82 */ /* 0x000fe20008000000 */
[----:B------:R-:W-:Y:S02]  /*8010*/  UISETP.GE.OR UP0, UPT, UR5, UR8, UP0 ;  /* 0x000000080500728c */ /* 0x000fe40008706670 */
[----:B------:R-:W-:Y:S02]  /*8020*/  USHF.R.U32.HI UR4, URZ, UR41, UR4 ;  /* 0x00000029ff047299 */ /* 0x000fe40008011604 */
[----:B------:R-:W-:Y:S02]  /*8030*/  UIMAD.WIDE.U32 UR8, UR5, UR40, URZ ;  /* 0x00000028050872a5 */ /* 0x000fe4000f8e00ff */
[----:B------:R-:W-:Y:S02]  /*8040*/  USEL UR11, UR6, UR4, !UP2 ;  /* 0x00000004060b7287 */ /* 0x000fe4000d000000 */
[----:B------:R-:W-:Y:S02]  /*8050*/  UIADD3 UR8, UPT, UPT, -UR5, URZ, URZ ;  /* 0x000000ff05087290 */ /* 0x000fe4000fffe1ff */
[----:B------:R-:W-:Y:S01]  /*8060*/  UIADD3 UR10, UPT, UPT, -UR11, URZ, URZ ;  /* 0x000000ff0b0a7290 */ /* 0x000fe2000fffe1ff */
[----:B------:R-:W-:Y:S01]  /*8070*/  @!UP0 UMOV UR4, UR9 ;  /* 0x0000000900048c82 */ /* 0x000fe20008000000 */
[----:B------:R-:W-:Y:S02]  /*8080*/  UIADD3 UR9, UPT, UPT, -UR6, URZ, URZ ;  /* 0x000000ff06097290 */ /* 0x000fe4000fffe1ff */
[----:B------:R-:W-:Y:S02]  /*8090*/  @!UP0 USHF.R.U32.HI UR4, URZ, UR41, UR4 ;  /* 0x00000029ff048299 */ /* 0x000fe40008011604 */
[----:B------:R-:W-:Y:S02]  /*80a0*/  UIMAD UR10, UR42, UR10, UR6 ;  /* 0x0000000a2a0a72a4 */ /* 0x000fe4000f8e0206 */
[----:B------:R-:W-:Y:S04]  /*80b0*/  @!UP0 USEL UR4, UR5, UR4, !UP2 ;  /* 0x0000000405048287 */ /* 0x000fe8000d000000 */
[----:B------:R-:W-:Y:S02]  /*80c0*/  @!UP0 UIMAD UR10, UR7, UR10, UR4 ;  /* 0x0000000a070a82a4 */ /* 0x000fe4000f8e0204 */
[----:B------:R-:W-:Y:S02]  /*80d0*/  @!UP0 UIADD3 UR11, UPT, UPT, UR11, -UR4, URZ ;  /* 0x800000040b0b8290 */ /* 0x000fe4000fffe0ff */
[----:B------:R-:W-:Y:S02]  /*80e0*/  UIMAD UR7, UR43, UR8, UR38 ;  /* 0x000000082b0772a4 */ /* 0x000fe4000f8e0226 */
[----:B------:R-:W-:Y:S02]  /*80f0*/  @!UP0 UIMAD UR6, UR11, UR42, UR5 ;  /* 0x0000002a0b0682a4 */ /* 0x000fe4000f8e0205 */
[----:B------:R-:W-:Y:S01]  /*8100*/  UIMAD UR4, UR54, UR9, UR37 ;  /* 0x00000009360472a4 */ /* 0x000fe2000f8e0225 */
[----:B------:R-:W-:Y:S02]  /*8110*/  @!UP0 UMOV UR5, UR10 ;  /* 0x0000000a00058c82 */ /* 0x000fe40008000000 */
[----:B------:R-:W-:Y:S02]  /*8120*/  UIMAD UR38, UR5, UR43, UR7 ;  /* 0x0000002b052672a4 */ /* 0x000fe4000f8e0207 */
[----:B------:R-:W-:Y:S11]  /*8130*/  UIMAD UR37, UR6, UR54, UR4 ;  /* 0x00000036062572a4 */ /* 0x000ff6000f8e0204 */
[----:B------:R-:W-:Y:S01]  /*8140*/  @!UPT UIADD3 URZ, UPT, UPT, URZ, URZ, URZ ;  /* 0x000000fffffff290 */ /* 0x000fe2000fffe0ff */
.L_x_155:
[----:B-1----:R-:W-:Y:S01]  /*8150*/  UISETP.NE.AND UP0, UPT, UR39, 0x1, UPT ;  /* 0x000000012700788c */ /* 0x002fe2000bf05270 */
[----:B------:R-:W-:Y:S10]  /*8160*/  IADD3 R51, PT, PT, R51, 0x1, RZ ;  /* 0x0000000133337810 */ /* 0x000ff40007ffe0ff */
[----:B------:R-:W1:Y:S01]  /*8170*/  @!UP0 LDCU.128 UR12, c[0x0][0xb10] ;  /* 0x00016200ff0c87ac */ /* 0x000e620008000c00 */
[----:B------:R-:W3:Y:S01]  /*8180*/  @!UP0 LDCU UR5, c[0x0][0xb0c] ;  /* 0x00016180ff0587ac */ /* 0x000ee20008000800 */
[----:B------:R-:W4:Y:S01]  /*8190*/  @!UP0 LDCU UR10, c[0x0][0xb20] ;  /* 0x00016400ff0a87ac */ /* 0x000f220008000800 */
[----:B-1----:R-:W-:Y:S02]  /*81a0*/  UIMAD.WIDE.U32 UR8, UR38, UR12, URZ ;  /* 0x0000000c260872a5 */ /* 0x002fe4000f8e00ff */
[----:B------:R-:W-:Y:S02]  /*81b0*/  UIMAD.WIDE.U32 UR6, UR37, UR15, URZ ;  /* 0x0000000f250672a5 */ /* 0x000fe4000f8e00ff */
[----:B------:R-:W-:Y:S03]  /*81c0*/  @!UP0 UISETP.NE.AND UP1, UPT, UR14, 0x1, UPT ;  /* 0x000000010e00888c */ /* 0x000fe6000bf25270 */
[----:B------:R-:W-:Y:S01]  /*81d0*/  @!UP0 UMOV UR4, UR9 ;  /* 0x0000000900048c82 */ /* 0x000fe20008000000 */
[----:B---3--:R-:W-:Y:S02]  /*81e0*/  @!UP0 UISETP.NE.AND UP2, UPT, UR5, 0x1, UPT ;  /* 0x000000010500888c */ /* 0x008fe4000bf45270 */
[----:B------:R-:W-:Y:S01]  /*81f0*/  @!UP0 USHF.R.U32.HI UR4, URZ, UR13, UR4 ;  /* 0x0000000dff048299 */ /* 0x000fe20008011604 */
[----:B------:R-:W-:Y:S02]  /*8200*/  @!UP0 UMOV UR6, UR7 ;  /* 0x0000000700068c82 */ /* 0x000fe40008000000 */
[----:B----4-:R-:W-:Y:S02]  /*8210*/  @!UP0 USHF.R.U32.HI UR6, URZ, UR10, UR6 ;  /* 0x0000000aff068299 */ /* 0x010fe40008011606 */
[----:B------:R-:W-:Y:S02]  /*8220*/  @!UP0 USEL UR7, UR38, UR4, !UP2 ;  /* 0x0000000426078287 */ /* 0x000fe4000d000000 */
[----:B------:R-:W-:Y:S04]  /*8230*/  @!UP0 USEL UR6, UR37, UR6, !UP1 ;  /* 0x0000000625068287 */ /* 0x000fe8000c800000 */
[----:B------:R-:W-:Y:S02]  /*8240*/  @!UP0 UIADD3 UR4, UPT, UPT, -UR7, UR6, URZ ;  /* 0x0000000607048290 */ /* 0x000fe4000fffe1ff */
[----:B------:R-:W-:Y:S02]  /*8250*/  @!UP0 UIADD3 UR6, UPT, UPT, UR7, -UR6, URZ ;  /* 0x8000000607068290 */ /* 0x000fe4000fffe0ff */
[----:B------:R-:W-:Y:S02]  /*8260*/  @!UP0 UIMAD UR38, UR4, UR5, UR38 ;  /* 0x00000005042682a4 */ /* 0x000fe4000f8e0226 */
[----:B------:R-:W-:Y:S02]  /*8270*/  @!UP0 UIMAD UR37, UR6, UR14, UR37 ;  /* 0x0000000e062582a4 */ /* 0x000fe4000f8e0225 */
[----:B------:R-:W-:Y:S09]  /*8280*/  ULOP3.LUT UP0, URZ, UR61, 0x1b0, URZ, 0xc0, !UPT ;  /* 0x000001b03dff7892 */ /* 0x000ff2000f80c0ff */
[----:B------:R-:W-:Y:S05]  /*8290*/  BRA.U !UP0, `(.L_x_156) ;  /* 0x00000001087c7547 */ /* 0x000fea000b800000 */
[----:B------:R-:W1:Y:S01]  /*82a0*/  LDCU.64 UR8, c[0x4][0x80] ;  /* 0x01001000ff0877ac */ /* 0x000e620008000a00 */
[----:B------:R-:W-:Y:S01]  /*82b0*/  MOV R2, 0x0 ;  /* 0x0000000000027802 */ /* 0x000fe20000000f00 */
[----:B------:R-:W-:Y:S02]  /*82c0*/  HFMA2 R12, -RZ, RZ, 0, 5.9604644775390625e-08 ;  /* 0x00000001ff0c7431 */ /* 0x000fe400000001ff */
[----:B------:R-:W-:Y:S01]  /*82d0*/  IMAD.MOV.U32 R8, RZ, RZ, 0x70 ;  /* 0x00000070ff087424 */ /* 0x000fe200078e00ff */
[----:B------:R3:W4:Y:S01]  /*82e0*/  LDC.64 R14, c[0x4][R2] ;  /* 0x01000000020e7b82 */ /* 0x0007220000000a00 */
[----:B------:R-:W2:Y:S01]  /*82f0*/  LDCU.64 UR6, c[0x4][0x88] ;  /* 0x01001100ff0677ac */ /* 0x000ea20008000a00 */
[----:B------:R-:W-:Y:S01]  /*8300*/  IMAD.MOV.U32 R13, RZ, RZ, RZ ;  /* 0x000000ffff0d7224 */ /* 0x000fe200078e00ff */
[----:B------:R-:W2:Y:S01]  /*8310*/  LDCU.64 UR4, c[0x4][0x8] ;  /* 0x01000100ff0477ac */ /* 0x000ea20008000a00 */
[----:B-1----:R-:W-:Y:S01]  /*8320*/  MOV R5, UR9 ;  /* 0x0000000900057c02 */ /* 0x002fe20008000f00 */
[----:B------:R-:W-:Y:S01]  /*8330*/  IMAD.U32 R4, RZ, RZ, UR8 ;  /* 0x00000008ff047e24 */ /* 0x000fe2000f8e00ff */
[----:B--2---:R-:W-:Y:S01]  /*8340*/  MOV R7, UR7 ;  /* 0x0000000700077c02 */ /* 0x004fe20008000f00 */
[----:B------:R-:W-:Y:S01]  /*8350*/  IMAD.U32 R6, RZ, RZ, UR6 ;  /* 0x00000006ff067e24 */ /* 0x000fe2000f8e00ff */
[----:B------:R-:W-:Y:S01]  /*8360*/  MOV R11, UR5 ;  /* 0x00000005000b7c02 */ /* 0x000fe20008000f00 */
[----:B------:R-:W-:Y:S02]  /*8370*/  IMAD.U32 R10, RZ, RZ, UR4 ;  /* 0x00000004ff0a7e24 */ /* 0x000fe4000f8e00ff */
[----:B------:R-:W-:Y:S07]  /*8380*/  LEPC R20, `(.L_x_157) ;  /* 0x000000001014794e */ /* 0x000fee0000000000 */
[----:B---345:R-:W-:Y:S05]  /*8390*/  CALL.ABS.NOINC R14 ;  /* 0x000000000e007343 */ /* 0x038fea0003c00000 */
.L_x_157:
[----:B------:R-:W1:Y:S01]  /*83a0*/  LDCU.64 UR8, c[0x4][0x80] ;  /* 0x01001000ff0877ac */ /* 0x000e620008000a00 */
[----:B------:R-:W2:Y:S01]  /*83b0*/  LDC.64 R2, c[0x4][R2] ;  /* 0x0100000002027b82 */ /* 0x000ea20000000a00 */
[----:B------:R-:W-:Y:S02]  /*83c0*/  HFMA2 R12, -RZ, RZ, 0, 5.9604644775390625e-08 ;  /* 0x00000001ff0c7431 */ /* 0x000fe400000001ff */
[----:B------:R-:W-:Y:S02]  /*83d0*/  IMAD.MOV.U32 R8, RZ, RZ, 0x70 ;  /* 0x00000070ff087424 */ /* 0x000fe400078e00ff */
[----:B------:R-:W-:Y:S01]  /*83e0*/  IMAD.MOV.U32 R13, RZ, RZ, RZ ;  /* 0x000000ffff0d7224 */ /* 0x000fe200078e00ff */
[----:B------:R-:W3:Y:S01]  /*83f0*/  LDCU.64 UR6, c[0x4][0x88] ;  /* 0x01001100ff0677ac */ /* 0x000ee20008000a00 */
[----:B------:R-:W4:Y:S01]  /*8400*/  LDCU.64 UR4, c[0x4][0x8] ;  /* 0x01000100ff0477ac */ /* 0x000f220008000a00 */
[----:B-1----:R-:W-:Y:S02]  /*8410*/  MOV R4, UR8 ;  /* 0x0000000800047c02 */ /* 0x002fe40008000f00 */
[----:B------:R-:W-:Y:S02]  /*8420*/  MOV R5, UR9 ;  /* 0x0000000900057c02 */ /* 0x000fe40008000f00 */
[----:B---3--:R-:W-:Y:S01]  /*8430*/  MOV R7, UR7 ;  /* 0x0000000700077c02 */ /* 0x008fe20008000f00 */
[----:B------:R-:W-:Y:S01]  /*8440*/  IMAD.U32 R6, RZ, RZ, UR6 ;  /* 0x00000006ff067e24 */ /* 0x000fe2000f8e00ff */
[----:B----4-:R-:W-:Y:S01]  /*8450*/  MOV R11, UR5 ;  /* 0x00000005000b7c02 */ /* 0x010fe20008000f00 */
[----:B------:R-:W-:Y:S02]  /*8460*/  IMAD.U32 R10, RZ, RZ, UR4 ;  /* 0x00000004ff0a7e24 */ /* 0x000fe4000f8e00ff */
[----:B------:R-:W-:Y:S07]  /*8470*/  LEPC R20, `(.L_x_156) ;  /* 0x000000001014794e */ /* 0x000fee0000000000 */
[----:B--2---:R-:W-:Y:S05]  /*8480*/  CALL.ABS.NOINC R2 ;  /* 0x0000000002007343 */ /* 0x004fea0003c00000 */
.L_x_156:
[----:B------:R-:W-:Y:S01]  /*8490*/  ISETP.NE.U32.AND P3, PT, R46, RZ, PT ;  /* 0x000000ff2e00720c */ /* 0x000fe20003f65070 */
[----:B------:R-:W-:Y:S01]  /*84a0*/  UISETP.NE.AND UP1, UPT, UR62, URZ, UPT ;  /* 0x000000ff3e00728c */ /* 0x000fe2000bf25270 */
[----:B------:R-:W-:Y:S02]  /*84b0*/  ISETP.NE.U32.AND P4, PT, R42, RZ, PT ;  /* 0x000000ff2a00720c */ /* 0x000fe40003f85070 */
[----:B------:R-:W-:Y:S02]  /*84c0*/  ISETP.NE.AND.EX P3, PT, R47, RZ, PT, P3 ;  /* 0x000000ff2f00720c */ /* 0x000fe40003f65330 */
[----:B------:R-:W-:Y:S02]  /*84d0*/  PLOP3.LUT P1, PT, PT, PT, PT, 0x8, 0x80 ;  /* 0x000000000080781c */ /* 0x000fe40003f2e170 */
[----:B------:R-:W-:Y:S02]  /*84e0*/  PLOP3.LUT P0, PT, PT, PT, UP1, 0x80, 0x8 ;  /* 0x000000000008781c */ /* 0x000fe40003f0f018 */
[----:B------:R-:W-:Y:S02]  /*84f0*/  ISETP.NE.AND.EX P4, PT, R43, RZ, PT, P4 ;  /* 0x000000ff2b00720c */ /* 0x000fe40003f85340 */
[----:B------:R-:W1:Y:S09]  /*8500*/  @UP1 LDCU.64 UR4, c[0x0][0x888] ;  /* 0x00011100ff0417ac */ /* 0x000e720008000a00 */
[----:B------:R-:W-:Y:S01]  /*8510*/  @P0 PLOP3.LUT P1, PT, P3, PT, PT, 0x80, 0x8 ;  /* 0x000000000008081c */ /* 0x000fe20001f2f070 */
[----:B-1----:R-:W-:Y:S04]  /*8520*/  @UP1 UISETP.NE.U32.AND UP0, UPT, UR4, URZ, UPT ;  /* 0x000000ff0400128c */ /* 0x002fe8000bf05070 */
[----:B------:R-:W-:Y:S04]  /*8530*/  @UP1 UISETP.NE.AND.EX UP0, UPT, UR5, URZ, UPT, UP0 ;  /* 0x000000ff0500128c */ /* 0x000fe8000bf05300 */
[----:B------:R-:W-:Y:S01]  /*8540*/  @UP1 USEL UR4, URZ, 0xffffffff, UP0 ;  /* 0xffffffffff041887 */ /* 0x000fe20008000000 */
[----:B------:R-:W-:Y:S11]  /*8550*/  @!P3 BRA `(.L_x_158) ;  /* 0x000000000030b947 */ /* 0x000ff60003800000 */
[----:B------:R-:W-:Y:S01]  /*8560*/  ISETP.NE.U32.AND P2, PT, R44, RZ, PT ;  /* 0x000000ff2c00720c */ /* 0x000fe20003f45070 */
[----:B------:R-:W1:Y:S01]  /*8570*/  LDCU.64 UR6, c[0x0][0x358] ;  /* 0x00006b00ff0677ac */ /* 0x000e620008000a00 */
[----:B------:R-:W-:Y:S02]  /*8580*/  IMAD.MOV.U32 R49, RZ, RZ, 0x1 ;  /* 0x00000001ff317424 */ /* 0x000fe400078e00ff */
[----:B------:R-:W-:Y:S11]  /*8590*/  ISETP.NE.AND.EX P2, PT, R45, RZ, PT, P2 ;  /* 0x000000ff2d00720c */ /* 0x000ff60003f45320 */
[----:B------:R-:W-:Y:S02]  /*85a0*/  @!UPT UIADD3 URZ, UPT, UPT, URZ, URZ, URZ ;  /* 0x000000fffffff290 */ /* 0x000fe4000fffe0ff */
[----:B------:R-:W3:Y:S01]  /*85b0*/  @P2 LDC.64 R2, c[0x0][0x888] ;  /* 0x00022200ff022b82 */ /* 0x000ee20000000a00 */
[----:B--2---:R-:W-:Y:S04]  /*85c0*/  @P2 IMAD R0, R46, UR36, RZ ;  /* 0x000000242e002c24 */ /* 0x004fe8000f8e02ff */
[----:B---3--:R-:W-:Y:S04]  /*85d0*/  @P2 IMAD.WIDE R2, R0, 0x4, R2 ;  /* 0x0000000400022825 */ /* 0x008fe800078e0202 */
[----:B------:R-:W-:Y:S01]  /*85e0*/  HFMA2 R0, -RZ, RZ, 0, 5.9604644775390625e-08 ;  /* 0x00000001ff007431 */ /* 0x000fe200000001ff */
[----:B-1---5:R1:W5:Y:S04]  /*85f0*/  @P2 LDG.E R25, desc[UR6][R2.64] ;  /* 0x0000000602192981 */ /* 0x022368000c1e1900 */
[----:B------:R-:W-:Y:S01]  /*8600*/  @!P2 PRMT R49, R0, 0x7610, R49 ;  /* 0x000076100031a816 */ /* 0x000fe20000000031 */
[----:B-1----:R-:W3:Y:S06]  /*8610*/  @!P2 LDC R25, c[0x0][0x880] ;  /* 0x00022000ff19ab82 */ /* 0x002eec0000000800 */
.L_x_158:
[----:B------:R-:W-:Y:S05]  /*8620*/  @!P4 BRA `(.L_x_159) ;  /* 0x000000000024c947 */ /* 0x000fea0003800000 */
[----:B------:R-:W-:Y:S01]  /*8630*/  ISETP.NE.U32.AND P2, PT, R40, RZ, PT ;  /* 0x000000ff2800720c */ /* 0x000fe20003f45070 */
[----:B------:R-:W1:Y:S03]  /*8640*/  LDCU.64 UR6, c[0x0][0x358] ;  /* 0x00006b00ff0677ac */ /* 0x000e660008000a00 */
[----:B------:R-:W-:Y:S11]  /*8650*/  ISETP.NE.AND.EX P2, PT, R41, RZ, PT, P2 ;  /* 0x000000ff2900720c */ /* 0x000ff60003f45320 */
[----:B------:R-:W-:Y:S02]  /*8660*/  @!UPT UIADD3 URZ, UPT, UPT, URZ, URZ, URZ ;  /* 0x000000fffffff290 */ /* 0x000fe4000fffe0ff */
[----:B------:R-:W4:Y:S01]  /*8670*/  @P2 LDC.64 R2, c[0x0][0x8a8] ;  /* 0x00022a00ff022b82 */ /* 0x000f220000000a00 */
[----:B--2---:R-:W-:Y:S04]  /*8680*/  @P2 IMAD R0, R42, UR36, RZ ;  /* 0x000000242a002c24 */ /* 0x004fe8000f8e02ff */
[----:B----4-:R-:W-:Y:S05]  /*8690*/  @P2 IMAD.WIDE R2, R0, 0x4, R2 ;  /* 0x0000000400022825 */ /* 0x010fea00078e0202 */
[----:B-1---5:R1:W5:Y:S02]  /*86a0*/  @P2 LDG.E R24, desc[UR6][R2.64] ;  /* 0x0000000602182981 */ /* 0x022364000c1e1900 */
[----:B-1----:R-:W4:Y:S02]  /*86b0*/  @!P2 LDC R24, c[0x0][0x8a0] ;  /* 0x00022800ff18ab82 */ /* 0x002f240000000800 */
.L_x_159:
[----:B---3-5:R-:W-:Y:S01]  /*86c0*/  @P0 FSETP.NEU.AND P4, PT, R25, RZ, PT ;  /* 0x000000ff1900020b */ /* 0x028fe20003f8d000 */
[----:B--2---:R-:W-:Y:S01]  /*86d0*/  IMAD.U32 R0, RZ, RZ, UR4 ;  /* 0x00000004ff007e24 */ /* 0x004fe2000f8e00ff */
[----:B------:R-:W-:Y:S01]  /*86e0*/  @P0 LOP3.LUT P2, RZ, R49, 0xff, RZ, 0xc0, !PT ;  /* 0x000000ff31ff0812 */ /* 0x000fe2000784c0ff */
[----:B------:R-:W-:Y:S01]  /*86f0*/  IMAD.U32 R3, RZ, RZ, UR45 ;  /* 0x0000002dff037e24 */ /* 0x000fe2000f8e00ff */
[----:B------:R-:W-:Y:S01]  /*8700*/  @P0 SEL R2, RZ, 0xffffffff, P4 ;  /* 0xffffffffff020807 */ /* 0x000fe20002000000 */
[----:B------:R-:W-:Y:S01]  /*8710*/  BSSY B1, `(.L_x_160) ;  /* 0x0000035000017945 */ /* 0x000fe20003800000 */
[----:B------:R-:W-:Y:S02]  /*8720*/  LOP3.LUT R4, R55, 0x1, RZ, 0x3c, !PT ;  /* 0x0000000137047812 */ /* 0x000fe400078e3cff */
[----:B------:R-:W-:Y:S02]  /*8730*/  CS2R R38, SRZ ;  /* 0x0000000000267805 */ /* 0x000fe4000001ff00 */
[----:B------:R-:W-:Y:S02]  /*8740*/  @P1 SEL R2, R0, R2, !P2 ;  /* 0x0000000200021207 */ /* 0x000fe40005000000 */
[----:B------:R-:W-:Y:S02]  /*8750*/  CS2R R36, SRZ ;  /* 0x0000000000247805 */ /* 0x000fe4000001ff00 */
[----:B------:R-:W-:Y:S02]  /*8760*/  LEA R3, R3, UR44, 0x3 ;  /* 0x0000002c03037c11 */ /* 0x000fe4000f8e18ff */
[----:B------:R-:W-:Y:S02]  /*8770*/  CS2R R30, SRZ ;  /* 0x00000000001e7805 */ /* 0x000fe4000001ff00 */
[----:B------:R-:W-:Y:S02]  /*8780*/  @P0 LOP3.LUT R2, R2, 0x1, RZ, 0xc0, !PT ;  /* 0x0000000102020812 */ /* 0x000fe400078ec0ff */
[----:B------:R-:W-:Y:S02]  /*8790*/  CS2R R28, SRZ ;  /* 0x00000000001c7805 */ /* 0x000fe4000001ff00 */
[----:B------:R-:W-:Y:S02]  /*87a0*/  LEA R26, R22, UR44, 0x3 ;  /* 0x0000002c161a7c11 */ /* 0x000fe4000f8e18ff */
[----:B------:R-:W-:Y:S02]  /*87b0*/  ISETP.NE.U32.OR P6, PT, R2, 0x1, !P0 ;  /* 0x000000010200780c */ /* 0x000fe400047c5470 */
[----:B------:R-:W-:Y:S02]  /*87c0*/  SHF.L.U32 R5, R54, 0x1f, RZ ;  /* 0x0000001f36057819 */ /* 0x000fe400000006ff */
[----:B------:R-:W-:Y:S02]  /*87d0*/  LEA.HI R2, R22, R22, RZ, 0x1 ;  /* 0x0000001616027211 */ /* 0x000fe400078f08ff */
[----:B------:R-:W-:Y:S02]  /*87e0*/  PLOP3.LUT P5, PT, PT, PT, PT, 0x8, 0x80 ;  /* 0x000000000080781c */ /* 0x000fe40003fae170 */
[----:B------:R-:W-:Y:S05]  /*87f0*/  P2R R58, PR, RZ, 0x40 ;  /* 0x00000040ff3a7803 */ /* 0x000fea0000000000 */
[----:B------:R-:W-:Y:S04]  /*8800*/  @P6 SHF.L.U32 R0, R4, 0x1f, RZ ;  /* 0x0000001f04006819 */ /* 0x000fe800000006ff */
[----:B------:R1:W2:Y:S01]  /*8810*/  @P6 SYNCS.PHASECHK.TRANS64.TRYWAIT P0, [R3+URZ+0x480], R0 ;  /* 0x00048000030065a7 */ /* 0x0002a200080011ff */
[----:B------:R3:W3:Y:S01]  /*8820*/  SYNCS.PHASECHK.TRANS64.TRYWAIT P4, [R26+URZ+0x4d0], R5 ;  /* 0x0004d0051a0075a7 */ /* 0x0006e200080811ff */
[C---:B-1----:R-:W-:Y:S01]  /*8830*/  IMAD.SHL.U32 R0, R2.reuse, 0x10, RZ ;  /* 0x0000001002007824 */ /* 0x042fe200078e00ff */
[----:B------:R-:W-:Y:S04]  /*8840*/  LOP3.LUT R2, R2, 0xffe, RZ, 0xc0, !PT ;  /* 0x00000ffe02027812 */ /* 0x000fe800078ec0ff */
[----:B------:R-:W-:Y:S01]  /*8850*/  LOP3.LUT R0, R0, 0xffffffe0, RZ, 0xc0, !PT ;  /* 0xffffffe000007812 */ /* 0x000fe200078ec0ff */
[----:B------:R-:W-:Y:S04]  /*8860*/  IMAD.IADD R2, R22, 0x1, -R2 ;  /* 0x0000000116027824 */ /* 0x000fe800078e0a02 */
[----:B------:R-:W-:Y:S04]  /*8870*/  IMAD.IADD R0, R23, 0x1, R0 ;  /* 0x0000000117007824 */ /* 0x000fe800078e0200 */
[----:B------:R-:W-:Y:S01]  /*8880*/  IMAD R2, R2, 0x100000, R0 ;  /* 0x0010000002027824 */ /* 0x000fe200078e0200 */
[----:B--2---:R-:W-:Y:S01]  /*8890*/  @P6 PLOP3.LUT P5, PT, P0, PT, PT, 0x8, 0x80 ;  /* 0x000000000080681c */ /* 0x004fe200007ae170 */
[----:B------:R-:W-:Y:S01]  /*88a0*/  @!UPT UIADD3 URZ, UPT, UPT, URZ, URZ, URZ ;  /* 0x000000fffffff290 */ /* 0x000fe2000fffe0ff */
[----:B---3--:R-:W-:Y:S11]  /*88b0*/  @!P6 BRA `(.L_x_161) ;  /* 0x000000000068e947 */ /* 0x008ff60003800000 */
[----:B------:R-:W-:Y:S01]  /*88c0*/  ISETP.NE.U32.AND P0, PT, RZ, UR58, PT ;  /* 0x0000003aff007c0c */ /* 0x000fe2000bf05070 */
[----:B------:R-:W-:Y:S01]  /*88d0*/  BSSY B0, `(.L_x_162) ;  /* 0x000000e000007945 */ /* 0x000fe20003800000 */
[----:B------:R-:W-:Y:S02]  /*88e0*/  FSETP.NEU.AND P2, PT, R25, RZ, PT ;  /* 0x000000ff1900720b */ /* 0x000fe40003f4d000 */
[----:B------:R-:W-:Y:S02]  /*88f0*/  ISETP.NE.AND.EX P0, PT, RZ, UR59, PT, P0 ;  /* 0x0000003bff007c0c */ /* 0x000fe4000bf05300 */
[----:B------:R-:W-:Y:S02]  /*8900*/  LOP3.LUT P1, RZ, R49, 0xff, RZ, 0xc0, !PT ;  /* 0x000000ff31ff7812 */ /* 0x000fe4000782c0ff */
[----:B------:R-:W-:Y:S02]  /*8910*/  SEL R0, RZ, 0xffffffff, P2 ;  /* 0xffffffffff007807 */ /* 0x000fe40001000000 */
[----:B------:R-:W-:Y:S04]  /*8920*/  SEL R6, RZ, 0xffffffff, P0 ;  /* 0xffffffffff067807 */ /* 0x000fe80000000000 */
[----:B------:R-:W-:Y:S04]  /*8930*/  @P3 SEL R0, R6, R0, !P1 ;  /* 0x0000000006003207 */ /* 0x000fe80004800000 */
[----:B------:R-:W-:Y:S04]  /*8940*/  LOP3.LUT R0, R0, 0x1, RZ, 0xc0, !PT ;  /* 0x0000000100007812 */ /* 0x000fe800078ec0ff */
[----:B------:R-:W-:Y:S01]  /*8950*/  ISETP.NE.U32.AND P0, PT, R0, 0x1, PT ;  /* 0x000000010000780c */ /* 0x000fe20003f05070 */
[----:B------:R-:W-:Y:S01]  /*8960*/  IMAD.U32 R0, RZ, RZ, UR45 ;  /* 0x0000002dff007e24 */ /* 0x000fe2000f8e00ff */
[----:B------:R-:W-:Y:S11]  /*8970*/  @!P5 BRA `(.L_x_163) ;  /* 0x00000000000cd947 */ /* 0x000ff60003800000 */
[----:B------:R-:W-:Y:S04]  /*8980*/  SHF.L.U32 R4, R4, 0x1f, RZ ;  /* 0x0000001f04047819 */ /* 0x000fe800000006ff */
[----:B------:R-:W1:Y:S02]  /*8990*/  SYNCS.PHASECHK.TRANS64.TRYWAIT P1, [R3+URZ+0x480], R4 ;  /* 0x00048004030075a7 */ /* 0x000e6400080211ff */
[----:B-1----:R-:W-:Y:S05]  /*89a0*/  @!P1 BRA `(.L_x_164) ;  /* 0x0000002c00549947 */ /* 0x002fea0003800000 */
.L_x_163:
[----:B------:R-:W-:Y:S05]  /*89b0*/  BSYNC B0 ;  /* 0x0000000000007941 */ /* 0x000fea0003800000 */
.L_x_162:
[----:B-1----:R-:W-:Y:S01]  /*89c0*/  @P0 IMAD R3, R0, 0x800, R48 ;  /* 0x0000080000030824 */ /* 0x002fe200078e0230 */
[----:B------:R-:W-:Y:S02]  /*89d0*/  CS2R R30, SRZ ;  /* 0x00000000001e7805 */ /* 0x000fe4000001ff00 */
[----:B------:R-:W-:Y:S01]  /*89e0*/  CS2R R28, SRZ ;  /* 0x00000000001c7805 */ /* 0x000fe2000001ff00 */
[----:B------:R-:W-:Y:S01]  /*89f0*/  IMAD.MOV.U32 R38, RZ, RZ, RZ ;  /* 0x000000ffff267224 */ /* 0x000fe200078e00ff */
[----:B------:R-:W-:Y:S02]  /*8a00*/  CS2R R36, SRZ ;  /* 0x0000000000247805 */ /* 0x000fe4000001ff00 */
[----:B------:R-:W-:Y:S01]  /*8a10*/  @P0 LEA R3, R3, UR44, 0x1 ;  /* 0x0000002c03030c11 */ /* 0x000fe2000f8e08ff */
[----:B------:R-:W-:Y:S05]  /*8a20*/  @P0 WARPSYNC.ALL ;  /* 0x0000000000000948 */ /* 0x000fea0003800000 */
[----:B------:R1:W2:Y:S01]  /*8a30*/  @P0 LDSM.16.M88.4 R28, [R3+0x600] ;  /* 0x00060000031c083b */ /* 0x0002a20000000200 */
[----:B------:R-:W-:Y:S05]  /*8a40*/  @P0 IMAD R0, R56, 0x2, R3 ;  /* 0x0000000238000824 */ /* 0x000fea00078e0203 */
[----:B------:R1:W3:Y:S02]  /*8a50*/  @P0 LDSM.16.M88.4 R36, [R0+0x600] ;  /* 0x000600000024083b */ /* 0x0002e40000000200 */
.L_x_161:
[----:B------:R-:W-:Y:S05]  /*8a60*/  BSYNC B1 ;  /* 0x0000000000017941 */ /* 0x000fea0003800000 */
.L_x_160:
[----:B-1----:R-:W-:Y:S04]  /*8a70*/  SHF.R.U32.HI R0, RZ, 0x15, R2 ;  /* 0x00000015ff007819 */ /* 0x002fe80000011602 */
[----:B------:R-:W-:Y:S01]  /*8a80*/  LOP3.LUT P0, RZ, R0, 0x3, R50, 0x48, !PT ;  /* 0x0000000300ff7812 */ /* 0x000fe20007804832 */
[----:B------:R-:W-:Y:S01]  /*8a90*/  @!UPT UIADD3 URZ, UPT, UPT, URZ, URZ, URZ ;  /* 0x000000fffffff290 */ /* 0x000fe2000fffe0ff */
[----:B------:R-:W-:Y:S11]  /*8aa0*/  @P4 BRA `(.L_x_165) ;  /* 0x0000000000084947 */ /* 0x000ff60003800000 */
[----:B------:R-:W1:Y:S02]  /*8ab0*/  SYNCS.PHASECHK.TRANS64.TRYWAIT P1, [R26+URZ+0x4d0], R5 ;  /* 0x0004d0051a0075a7 */ /* 0x000e6400080211ff */
[----:B-1----:R-:W-:Y:S05]  /*8ac0*/  @!P1 BRA `(.L_x_166) ;  /* 0x0000002c00209947 */ /* 0x002fea0003800000 */
.L_x_165:
[----:B------:R-:W-:Y:S05]  /*8ad0*/  @!P0 BRA `(.L_x_167) ;  /* 0x0000000000408947 */ /* 0x000fea0003800000 */
[----:B------:R-:W1:Y:S01]  /*8ae0*/  LDCU.64 UR8, c[0x4][0x70] ;  /* 0x01000e00ff0877ac */ /* 0x000e620008000a00 */
[----:B------:R-:W-:Y:S01]  /*8af0*/  MOV R15, 0x0 ;  /* 0x00000000000f7802 */ /* 0x000fe20000000f00 */
[----:B------:R-:W-:Y:S02]  /*8b00*/  HFMA2 R12, -RZ, RZ, 0, 5.9604644775390625e-08 ;  /* 0x00000001ff0c7431 */ /* 0x000fe400000001ff */
[----:B------:R-:W-:Y:S02]  /*8b10*/  IMAD.MOV.U32 R8, RZ, RZ, 0x192 ;  /* 0x00000192ff087424 */ /* 0x000fe400078e00ff */
[----:B------:R-:W-:Y:S01]  /*8b20*/  IMAD.MOV.U32 R13, RZ, RZ, RZ ;  /* 0x000000ffff0d7224 */ /* 0x000fe200078e00ff */
[----:B------:R-:W5:Y:S01]  /*8b30*/  LDCU.64 UR6, c[0x4][0x78] ;  /* 0x01000f00ff0677ac */ /* 0x000f620008000a00 */
[----:B------:R-:W2:Y:S01]  /*8b40*/  LDC.64 R14, c[0x4][R15] ;  /* 0x010000000f0e7b82 */ /* 0x000ea20000000a00 */
[----:B------:R-:W4:Y:S01]  /*8b50*/  LDCU.64 UR4, c[0x4][0x10] ;  /* 0x01000200ff0477ac */ /* 0x000f220008000a00 */
[----:B-1----:R-:W-:Y:S01]  /*8b60*/  MOV R5, UR9 ;  /* 0x0000000900057c02 */ /* 0x002fe20008000f00 */
[----:B------:R-:W-:Y:S01]  /*8b70*/  IMAD.U32 R4, RZ, RZ, UR8 ;  /* 0x00000008ff047e24 */ /* 0x000fe2000f8e00ff */
[----:B-----5:R-:W-:Y:S01]  /*8b80*/  MOV R7, UR7 ;  /* 0x0000000700077c02 */ /* 0x020fe20008000f00 */
[----:B------:R-:W-:Y:S01]  /*8b90*/  IMAD.U32 R6, RZ, RZ, UR6 ;  /* 0x00000006ff067e24 */ /* 0x000fe2000f8e00ff */
[----:B----4-:R-:W-:Y:S01]  /*8ba0*/  MOV R11, UR5 ;  /* 0x00000005000b7c02 */ /* 0x010fe20008000f00 */
[----:B------:R-:W-:Y:S02]  /*8bb0*/  IMAD.U32 R10, RZ, RZ, UR4 ;  /* 0x00000004ff0a7e24 */ /* 0x000fe4000f8e00ff */
[----:B------:R-:W-:Y:S07]  /*8bc0*/  LEPC R20, `(.L_x_167) ;  /* 0x000000001014794e */ /* 0x000fee0000000000 */
[----:B--23--:R-:W-:Y:S05]  /*8bd0*/  CALL.ABS.NOINC R14 ;  /* 0x000000000e007343 */ /* 0x00cfea0003c00000 */
.L_x_167:
[----:B------:R-:W-:Y:S01]  /*8be0*/  ISETP.NE.AND P0, PT, R57, RZ, PT ;  /* 0x000000ff3900720c */ /* 0x000fe20003f05270 */
[----:B------:R-:W-:Y:S05]  /*8bf0*/  WARPSYNC.ALL ;  /* 0x0000000000007948 */ /* 0x000fea0003800000 */
[----:B------:R-:W-:Y:S01]  /*8c00*/  R2UR UR4, R2 ;  /* 0x00000000020472ca */ /* 0x000fe200000e0000 */
[----:B------:R-:W1:Y:S01]  /*8c10*/  S2UR UR5, SR_CgaCtaId ;  /* 0x00000000000579c3 */ /* 0x000e620000008800 */
[C---:B--2---:R-:W-:Y:S01]  /*8c20*/  SHF.L.U32 R20, R28.reuse, 0x10, RZ ;  /* 0x000000101c147819 */ /* 0x044fe200000006ff */
[----:B------:R-:W-:Y:S01]  /*8c30*/  BSSY.RECONVERGENT B0, `(.L_x_168) ;  /* 0x0000057000007945 */ /* 0x000fe20003800200 */
[----:B------:R-:W-:Y:S02]  /*8c40*/  LOP3.LUT R21, R28, 0xffff0000, RZ, 0xc0, !PT ;  /* 0xffff00001c157812 */ /* 0x000fe400078ec0ff */
[C---:B------:R-:W-:Y:S02]  /*8c50*/  LOP3.LUT R27, R29.reuse, 0xffff0000, RZ, 0xc0, !PT ;  /* 0xffff00001d1b7812 */ /* 0x040fe400078ec0ff */
[----:B------:R-:W-:Y:S02]  /*8c60*/  SHF.L.U32 R28, R30, 0x10, RZ ;  /* 0x000000101e1c7819 */ /* 0x000fe400000006ff */
[C---:B---3--:R-:W-:Y:S02]  /*8c70*/  SHF.L.U32 R32, R36.reuse, 0x10, RZ ;  /* 0x0000001024207819 */ /* 0x048fe400000006ff */
[----:B------:R-:W-:Y:S01]  /*8c80*/  LOP3.LUT R33, R36, 0xffff0000, RZ, 0xc0, !PT ;  /* 0xffff000024217812 */ /* 0x000fe200078ec0ff */
[----:B------:R-:W4:Y:S01]  /*8c90*/  LDTM.16dp256bit.x4 R4, tmem[UR4] ;  /* 0x00000004000479ee */ /* 0x000f220008120000 */
[----:B------:R-:W-:Y:S01]  /*8ca0*/  R2UR UR4, R26 ;  /* 0x000000001a0472ca */ /* 0x000fe200000e0000 */
[----:B------:R-:W-:Y:S01]  /*8cb0*/  NOP ;  /* 0x0000000000007918 */ /* 0x000fe20000000000 */
[----:B------:R-:W-:Y:S02]  /*8cc0*/  SHF.L.U32 R26, R29, 0x10, RZ ;  /* 0x000000101d1a7819 */ /* 0x000fe400000006ff */
[----:B------:R-:W-:Y:S02]  /*8cd0*/  LOP3.LUT R29, R30, 0xffff0000, RZ, 0xc0, !PT ;  /* 0xffff00001e1d7812 */ /* 0x000fe400078ec0ff */
[C---:B------:R-:W-:Y:S02]  /*8ce0*/  SHF.L.U32 R30, R31.reuse, 0x10, RZ ;  /* 0x000000101f1e7819 */ /* 0x040fe400000006ff */
[----:B------:R-:W-:Y:S02]  /*8cf0*/  LOP3.LUT R31, R31, 0xffff0000, RZ, 0xc0, !PT ;  /* 0xffff00001f1f7812 */ /* 0x000fe400078ec0ff */
[C---:B------:R-:W-:Y:S02]  /*8d00*/  SHF.L.U32 R34, R37.reuse, 0x10, RZ ;  /* 0x0000001025227819 */ /* 0x040fe400000006ff */
[----:B------:R-:W-:Y:S01]  /*8d10*/  LOP3.LUT R35, R37, 0xffff0000, RZ, 0xc0, !PT ;  /* 0xffff000025237812 */ /* 0x000fe200078ec0ff */
[----:B------:R-:W-:Y:S01]  /*8d20*/  UIADD3 UR4, UPT, UPT, UR4, 0x4f0, URZ ;  /* 0x000004f004047890 */ /* 0x000fe2000fffe0ff */
[C---:B------:R-:W-:Y:S02]  /*8d30*/  SHF.L.U32 R36, R38.reuse, 0x10, RZ ;  /* 0x0000001026247819 */ /* 0x040fe400000006ff */
[----:B------:R-:W-:Y:S02]  /*8d40*/  LOP3.LUT R37, R38, 0xffff0000, RZ, 0xc0, !PT ;  /* 0xffff000026257812 */ /* 0x000fe400078ec0ff */
[C---:B------:R-:W-:Y:S02]  /*8d50*/  SHF.L.U32 R38, R39.reuse, 0x10, RZ ;  /* 0x0000001027267819 */ /* 0x040fe400000006ff */
[----:B------:R-:W-:Y:S01]  /*8d60*/  LOP3.LUT R39, R39, 0xffff0000, RZ, 0xc0, !PT ;  /* 0xffff000027277812 */ /* 0x000fe200078ec0ff */
[C---:B----4-:R-:W-:Y:S01]  /*8d70*/  FMUL R4, R24.reuse, R4 ;  /* 0x0000000418047220 */ /* 0x050fe20000400000 */
[----:B-1----:R-:W-:Y:S01]  /*8d80*/  UPRMT UR5, UR5, 0x654, UR4 ;  /* 0x0000065405057896 */ /* 0x002fe20008000004 */
[C---:B------:R-:W-:Y:S01]  /*8d90*/  FMUL R5, R24.reuse, R5 ;  /* 0x0000000518057220 */ /* 0x040fe20000400000 */
[C---:B------:R-:W-:Y:S01]  /*8da0*/  FMUL R6, R24.reuse, R6 ;  /* 0x0000000618067220 */ /* 0x040fe20000400000 */
[C---:B------:R-:W-:Y:S01]  /*8db0*/  FFMA R4, R25.reuse, R20, R4 ;  /* 0x0000001419047223 */ /* 0x040fe20000000004 */
[C---:B------:R-:W-:Y:S01]  /*8dc0*/  FMUL R7, R24.reuse, R7 ;  /* 0x0000000718077220 */ /* 0x040fe20000400000 */
[C---:B------:R-:W-:Y:S01]  /*8dd0*/  FFMA R5, R25.reuse, R21, R5 ;  /* 0x0000001519057223 */ /* 0x040fe20000000005 */
[C---:B------:R-:W-:Y:S01]  /*8de0*/  FFMA R6, R25.reuse, R26, R6 ;  /* 0x0000001a19067223 */ /* 0x040fe20000000006 */
[C---:B------:R-:W-:Y:S01]  /*8df0*/  FMUL R8, R24.reuse, R8 ;  /* 0x0000000818087220 */ /* 0x040fe20000400000 */
[----:B------:R-:W-:Y:S01]  /*8e00*/  FFMA R7, R25, R27, R7 ;  /* 0x0000001b19077223 */ /* 0x000fe20000000007 */
[C---:B------:R-:W-:Y:S01]  /*8e10*/  FMUL R9, R24.reuse, R9 ;  /* 0x0000000918097220 */ /* 0x040fe20000400000 */
[----:B------:R-:W-:Y:S01]  /*8e20*/  F2FP.BF16.F32.PACK_AB R4, R5, R4 ;  /* 0x000000040504723e */ /* 0x000fe200000010ff */
[----:B------:R-:W-:Y:S01]  /*8e30*/  SYNCS.ARRIVE.TRANS64.RED.A1T0 RZ, [UR5], RZ ;  /* 0x000000ffffff79a7 */ /* 0x000fe20008100405 */
[----:B------:R-:W-:Y:S01]  /*8e40*/  FFMA R8, R25, R28, R8 ;  /* 0x0000001c19087223 */ /* 0x000fe20000000008 */
[----:B------:R-:W-:Y:S01]  /*8e50*/  F2FP.BF16.F32.PACK_AB R5, R7, R6 ;  /* 0x000000060705723e */ /* 0x000fe200000010ff */
[C---:B------:R-:W-:Y:S01]  /*8e60*/  FFMA R9, R25.reuse, R29, R9 ;  /* 0x0000001d19097223 */ /* 0x040fe20000000009 */
[C---:B------:R-:W-:Y:S01]  /*8e70*/  FMUL R10, R24.reuse, R10 ;  /* 0x0000000a180a7220 */ /* 0x040fe20000400000 */
[C---:B------:R-:W-:Y:S01]  /*8e80*/  FMUL R11, R24.reuse, R11 ;  /* 0x0000000b180b7220 */ /* 0x040fe20000400000 */
[C---:B------:R-:W-:Y:S01]  /*8e90*/  FMUL R0, R24.reuse, R12 ;  /* 0x0000000c18007220 */ /* 0x040fe20000400000 */
[C---:B------:R-:W-:Y:S01]  /*8ea0*/  FMUL R2, R24.reuse, R13 ;  /* 0x0000000d18027220 */ /* 0x040fe20000400000 */
[----:B------:R-:W-:Y:S01]  /*8eb0*/  FFMA R10, R25, R30, R10 ;  /* 0x0000001e190a7223 */ /* 0x000fe2000000000a */
[C---:B------:R-:W-:Y:S01]  /*8ec0*/  FMUL R3, R24.reuse, R14 ;  /* 0x0000000e18037220 */ /* 0x040fe20000400000 */
[----:B------:R-:W-:Y:S01]  /*8ed0*/  F2FP.BF16.F32.PACK_AB R6, R9, R8 ;  /* 0x000000080906723e */ /* 0x000fe200000010ff */
[C---:B------:R-:W-:Y:S01]  /*8ee0*/  FFMA R11, R25.reuse, R31, R11 ;  /* 0x0000001f190b7223 */ /* 0x040fe2000000000b */
[C---:B------:R-:W-:Y:S01]  /*8ef0*/  FMUL R15, R24.reuse, R15 ;  /* 0x0000000f180f7220 */ /* 0x040fe20000400000 */
[C---:B------:R-:W-:Y:S01]  /*8f00*/  FMUL R12, R24.reuse, R16 ;  /* 0x00000010180c7220 */ /* 0x040fe20000400000 */
[C---:B------:R-:W-:Y:S01]  /*8f10*/  FFMA R0, R25.reuse, R32, R0 ;  /* 0x0000002019007223 */ /* 0x040fe20000000000 */
[----:B------:R-:W-:Y:S01]  /*8f20*/  MOV R8, UR45 ;  /* 0x0000002d00087c02 */ /* 0x000fe20008000f00 */
[C---:B------:R-:W-:Y:S01]  /*8f30*/  FMUL R13, R24.reuse, R17 ;  /* 0x00000011180d7220 */ /* 0x040fe20000400000 */
[C---:B------:R-:W-:Y:S01]  /*8f40*/  FFMA R2, R25.reuse, R33, R2 ;  /* 0x0000002119027223 */ /* 0x040fe20000000002 */
[C---:B------:R-:W-:Y:S01]  /*8f50*/  FMUL R14, R24.reuse, R18 ;  /* 0x00000012180e7220 */ /* 0x040fe20000400000 */
[C---:B------:R-:W-:Y:S01]  /*8f60*/  FFMA R3, R25.reuse, R34, R3 ;  /* 0x0000002219037223 */ /* 0x040fe20000000003 */
[C---:B------:R-:W-:Y:S01]  /*8f70*/  FFMA R15, R25.reuse, R35, R15 ;  /* 0x00000023190f7223 */ /* 0x040fe2000000000f */
[----:B------:R-:W-:Y:S01]  /*8f80*/  FMUL R19, R24, R19 ;  /* 0x0000001318137220 */ /* 0x000fe20000400000 */
[C---:B------:R-:W-:Y:S01]  /*8f90*/  FFMA R12, R25.reuse, R36, R12 ;  /* 0x00000024190c7223 */ /* 0x040fe2000000000c */
[----:B------:R-:W-:Y:S01]  /*8fa0*/  LEA R8, R8, R48, 0xb ;  /* 0x0000003008087211 */ /* 0x000fe200078e58ff */
[C---:B------:R-:W-:Y:S01]  /*8fb0*/  FFMA R13, R25.reuse, R37, R13 ;  /* 0x00000025190d7223 */ /* 0x040fe2000000000d */
[C---:B------:R-:W-:Y:S01]  /*8fc0*/  FFMA R14, R25.reuse, R38, R14 ;  /* 0x00000026190e7223 */ /* 0x040fe2000000000e */
[----:B------:R-:W-:Y:S01]  /*8fd0*/  FFMA R19, R25, R39, R19 ;  /* 0x0000002719137223 */ /* 0x000fe20000000013 */
[----:B------:R-:W-:Y:S01]  /*8fe0*/  F2FP.BF16.F32.PACK_AB R7, R11, R10 ;  /* 0x0000000a0b07723e */ /* 0x000fe200000010ff */
[----:B------:R-:W-:Y:S01]  /*8ff0*/  UIADD3 UR4, UPT, UPT, UR45, 0x1, URZ ;  /* 0x000000012d047890 */ /* 0x000fe2000fffe0ff */
[----:B------:R-:W-:Y:S02]  /*9000*/  LEA R8, R8, UR44, 0x1 ;  /* 0x0000002c08087c11 */ /* 0x000fe4000f8e08ff */
[----:B------:R-:W-:Y:S02]  /*9010*/  F2FP.BF16.F32.PACK_AB R16, R2, R0 ;  /* 0x000000000210723e */ /* 0x000fe400000010ff */
[----:B------:R-:W-:Y:S01]  /*9020*/  F2FP.BF16.F32.PACK_AB R17, R15, R3 ;  /* 0x000000030f11723e */ /* 0x000fe200000010ff */
[----:B------:R1:W-:Y:S01]  /*9030*/  STSM.16.M88.4 [R8+0x600], R4 ;  /* 0x0006000408007844 */ /* 0x0003e20000000200 */
[----:B------:R-:W-:Y:S02]  /*9040*/  F2FP.BF16.F32.PACK_AB R18, R13, R12 ;  /* 0x0000000c0d12723e */ /* 0x000fe400000010ff */
[----:B------:R-:W-:Y:S02]  /*9050*/  F2FP.BF16.F32.PACK_AB R19, R19, R14 ;  /* 0x0000000e1313723e */ /* 0x000fe400000010ff */
[----:B------:R-:W-:Y:S05]  /*9060*/  LEA R0, R56, R8, 0x1 ;  /* 0x0000000838007211 */ /* 0x000fea00078e08ff */
[----:B------:R1:W-:Y:S01]  /*9070*/  STSM.16.M88.4 [R0+0x600], R16 ;  /* 0x0006001000007844 */ /* 0x0003e20000000200 */
[----:B------:R-:W-:Y:S01]  /*9080*/  @!PT LDS RZ, [RZ] ;  /* 0x00000000fffff984 */ /* 0x000fe20000000800 */
[----:B------:R-:W-:Y:S01]  /*9090*/  @!PT LDS RZ, [RZ] ;  /* 0x00000000fffff984 */ /* 0x000fe20000000800 */
[----:B------:R-:W-:Y:S01]  /*90a0*/  @!PT LDS RZ, [RZ] ;  /* 0x00000000fffff984 */ /* 0x000fe20000000800 */
[----:B------:R-:W-:Y:S01]  /*90b0*/  @!PT LDS RZ, [RZ] ;  /* 0x00000000fffff984 */ /* 0x000fe20000000800 */
[----:B------:R2:W-:Y:S07]  /*90c0*/  MEMBAR.ALL.CTA ;  /* 0x0000000000007992 */ /* 0x0005ee0000008000 */
[----:B--2---:R-:W2:Y:S02]  /*90d0*/  FENCE.VIEW.ASYNC.S ;  /* 0x00000000000073c6 */ /* 0x004ea40000000000 */
[----:B--2---:R-:W-:Y:S06]  /*90e0*/  BAR.SYNC.DEFER_BLOCKING 0x1, 0x80 ;  /* 0x0042000000007b1d */ /* 0x004fec0000010000 */
[----:B------:R-:W-:Y:S05]  /*90f0*/  @P0 BRA `(.L_x_169) ;  /* 0x0000000000280947 */ /* 0x000fea0003800000 */
[----:B------:R-:W2:Y:S01]  /*9100*/  LDCU.64 UR12, c[0x0][0x348] ;  /* 0x00006900ff0c77ac */ /* 0x000ea20008000a00 */
[----:B------:R-:W-:Y:S02]  /*9110*/  ULEA UR5, UR45, UR44, 0xc ;  /* 0x0000002c2d057291 */ /* 0x000fe4000f8e60ff */
[----:B------:R-:W-:Y:S02]  /*9120*/  USHF.L.U32 UR9, UR46, 0x5, URZ ;  /* 0x000000052e097899 */ /* 0x000fe400080006ff */
[----:B------:R-:W-:Y:S02]  /*9130*/  USHF.L.U32 UR10, UR47, 0x6, URZ ;  /* 0x000000062f0a7899 */ /* 0x000fe400080006ff */
[----:B------:R-:W-:Y:S01]  /*9140*/  UIADD3 UR8, UPT, UPT, UR5, 0x600, URZ ;  /* 0x0000060005087890 */ /* 0x000fe2000fffe0ff */
[----:B------:R-:W-:Y:S01]  /*9150*/  UMOV UR11, UR36 ;  /* 0x00000024000b7c82 */ /* 0x000fe20008000000 */
[----:B--2---:R-:W-:Y:S04]  /*9160*/  UIADD3 UR6, UP0, UPT, UR12, 0x680, URZ ;  /* 0x000006800c067890 */ /* 0x004fe8000ff1e0ff */
[----:B------:R-:W-:Y:S09]  /*9170*/  UIADD3.X UR7, UPT, UPT, URZ, UR13, URZ, UP0, !UPT ;  /* 0x0000000dff077290 */ /* 0x000ff200087fe4ff */
[----:B------:R2:W-:Y:S02]  /*9180*/  UTMASTG.3D [UR8], [UR6] ;  /* 0x00000008060073b5 */ /* 0x0005e40008010000 */
[----:B--2---:R0:W-:Y:S02]  /*9190*/  UTMACMDFLUSH ;  /* 0x00000000000079b7 */ /* 0x0041e40000000000 */
.L_x_169:
[----:B------:R-:W-:Y:S05]  /*91a0*/  BSYNC.RECONVERGENT B0 ;  /* 0x0000000000007941 */ /* 0x000fea0003800200 */
.L_x_168:
[----:B------:R-:W-:Y:S04]  /*91b0*/  BSSY.RECONVERGENT B0, `(.L_x_170) ;  /* 0x0000003000007945 */ /* 0x000fe80003800200 */
[----:B------:R-:W-:Y:S05]  /*91c0*/  @P0 BRA `(.L_x_171) ;  /* 0x0000000000040947 */ /* 0x000fea0003800000 */
[----:B------:R-:W-:Y:S04]  /*91d0*/  DEPBAR.LE SB0, 0x0 ;  /* 0x000080000000791a */ /* 0x000fe80000000000 */
.L_x_171:
[----:B------:R-:W-:Y:S05]  /*91e0*/  BSYNC.RECONVERGENT B0 ;  /* 0x0000000000007941 */ /* 0x000fea0003800200 */
.L_x_170:
[----:B------:R-:W-:Y:S01]  /*91f0*/  BAR.SYNC.DEFER_BLOCKING 0x1, 0x80 ;  /* 0x0042000000007b1d */ /* 0x000fe20000010000 */
[----:B------:R-:W-:Y:S01]  /*9200*/  UIADD3 UR48, UPT, UPT, UR48, 0x1, URZ ;  /* 0x0000000130307890 */ /* 0x000fe2000fffe0ff */
[----:B------:R-:W-:Y:S03]  /*9210*/  IADD3 R22, PT, PT, R22, 0x1, RZ ;  /* 0x0000000116167810 */ /* 0x000fe60007ffe0ff */
[----:B------:R-:W-:Y:S09]  /*9220*/  UISETP.NE.AND UP0, UPT, UR48, URZ, UPT ;  /* 0x000000ff3000728c */ /* 0x000ff2000bf05270 */
[----:B------:R-:W-:Y:S05]  /*9230*/  BRA.U !UP0, `(.L_x_172) ;  /* 0x0000000108287547 */ /* 0x000fea000b800000 */
[----:B------:R-:W-:Y:S01]  /*9240*/  ISETP.NE.AND P0, PT, R58, RZ, PT ;  /* 0x000000ff3a00720c */ /* 0x000fe20003f05270 */
[----:B-1----:R-:W1:Y:S11]  /*9250*/  S2R R0, SR_CgaCtaId ;  /* 0x0000000000007919 */ /* 0x002e760000008800 */
[----:B------:R-:W-:Y:S01]  /*9260*/  @!UPT UIADD3 URZ, UPT, UPT, URZ, URZ, URZ ;  /* 0x000000fffffff290 */ /* 0x000fe2000fffe0ff */
[C---:B------:R-:W-:Y:S01]  /*9270*/  @P0 LEA R2, R52.reuse, UR44, 0x3 ;  /* 0x0000002c34020c11 */ /* 0x040fe2000f8e18ff */
[----:B------:R-:W-:Y:S04]  /*9280*/  VIADD R52, R52, 0x1 ;  /* 0x0000000134347836 */ /* 0x000fe80000000000 */
[----:B------:R-:W-:Y:S05]  /*9290*/  @P0 VIADD R2, R2, 0x490 ;  /* 0x0000049002020836 */ /* 0x000fea0000000000 */
[----:B-1----:R-:W-:Y:S04]  /*92a0*/  @P0 PRMT R0, R0, 0x654, R2 ;  /* 0x0000065400000816 */ /* 0x002fe80000000002 */
[----:B------:R2:W-:Y:S01]  /*92b0*/  @P0 SYNCS.ARRIVE.TRANS64.RED.A1T0 RZ, [R0+URZ], RZ ;  /* 0x000000ff00ff09a7 */ /* 0x0005e200081004ff */
[C---:B------:R-:W-:Y:S04]  /*92c0*/  ISETP.NE.AND P0, PT, R52.reuse, 0x2, PT ;  /* 0x000000023400780c */ /* 0x040fe80003f05270 */
[----:B------:R-:W-:Y:S09]  /*92d0*/  SEL R52, R52, RZ, P0 ;  /* 0x000000ff34347207 */ /* 0x000ff20000000000 */
.L_x_172:
[----:B------:R-:W-:Y:S01]  /*92e0*/  ISETP.NE.AND P0, PT, R51, 0x2, PT ;  /* 0x000000023300780c */ /* 0x000fe20003f05270 */
[----:B------:R-:W-:Y:S01]  /*92f0*/  UISETP.NE.AND UP1, UPT, UR51, URZ, UPT ;  /* 0x000000ff3300728c */ /* 0x000fe2000bf25270 */
[----:B------:R-:W-:Y:S01]  /*9300*/  ISETP.NE.AND P1, PT, R22, 0x4, PT ;  /* 0x000000041600780c */ /* 0x000fe20003f25270 */
[----:B------:R-:W-:Y:S01]  /*9310*/  UISETP.NE.AND UP0, UPT, UR4, 0x2, UPT ;  /* 0x000000020400788c */ /* 0x000fe2000bf05270 */
[----:B------:R-:W-:Y:S01]  /*9320*/  SEL R2, RZ, 0x1, P0 ;  /* 0x00000001ff027807 */ /* 0x000fe20000000000 */
[----:B------:R-:W-:Y:S01]  /*9330*/  UIADD3 UR46, UPT, UPT, UR37, UR57, URZ ;  /* 0x00000039252e7290 */ /* 0x000fe2000fffe0ff */
[----:B-12---:R-:W-:Y:S01]  /*9340*/  SEL R0, RZ, 0x1, P1 ;  /* 0x00000001ff007807 */ /* 0x006fe20000800000 */
[----:B------:R-:W-:Y:S01]  /*9350*/  USEL UR5, URZ, 0x1, UP0 ;  /* 0x00000001ff057887 */ /* 0x000fe20008000000 */
[----:B------:R-:W-:Y:S01]  /*9360*/  LOP3.LUT R53, R53, R2, RZ, 0x3c, !PT ;  /* 0x0000000235357212 */ /* 0x000fe200078e3cff */
[----:B------:R-:W-:Y:S01]  /*9370*/  UIADD3 UR47, UPT, UPT, UR38, UR60, URZ ;  /* 0x0000003c262f7290 */ /* 0x000fe2000fffe0ff */
[----:B------:R-:W-:Y:S01]  /*9380*/  LOP3.LUT R54, R54, R0, RZ, 0x3c, !PT ;  /* 0x0000000036367212 */ /* 0x000fe200078e3cff */
[----:B------:R-:W-:Y:S01]  /*9390*/  USEL UR45, UR4, URZ, UP0 ;  /* 0x000000ff042d7287 */ /* 0x000fe20008000000 */
[----:B------:R-:W-:Y:S01]  /*93a0*/  SEL R51, R51, RZ, P0 ;  /* 0x000000ff33337207 */ /* 0x000fe20000000000 */
[----:B------:R-:W-:Y:S01]  /*93b0*/  UMOV UR36, UR56 ;  /* 0x0000003800247c82 */ /* 0x000fe20008000000 */
[----:B------:R-:W-:Y:S02]  /*93c0*/  SEL R22, R22, RZ, P1 ;  /* 0x000000ff16167207 */ /* 0x000fe40000800000 */
[----:B------:R-:W-:Y:S01]  /*93d0*/  LOP3.LUT R55, R55, UR5, RZ, 0x3c, !PT ;  /* 0x0000000537377c12 */ /* 0x000fe2000f8e3cff */
[----:B------:R-:W-:Y:S06]  /*93e0*/  BRA.U UP1, `(.L_x_173) ;  /* 0xffffffe901107547 */ /* 0x000fec000b83ffff */
[----:B------:R-:W-:-:S09]  /*93f0*/  UISETP.NE.AND UP0, UPT, UR62, URZ, UPT ;  /* 0x000000ff3e00728c */ /* 0x000fd2000bf05270 */
[----:B------:R-:W-:Y:S05]  /*9400*/  BRA.U !UP0, `(.L_x_174) ;  /* 0x0000000108487547 */ /* 0x000fea000b800000 */
[----:B------:R-:W1:Y:S02]  /*9410*/  LDCU.64 UR4, c[0x0][0x890] ;  /* 0x00011200ff0477ac */ /* 0x000e640008000a00 */
[----:B-1----:R-:W-:-:S04]  /*9420*/  UISETP.NE.U32.AND UP0, UPT, UR4, URZ, UPT ;  /* 0x000000ff0400728c */ /* 0x002fc8000bf05070 */
[----:B------:R-:W-:-:S09]  /*9430*/  UISETP.NE.AND.EX UP0, UPT, UR5, URZ, UPT, UP0 ;  /* 0x000000ff0500728c */ /* 0x000fd2000bf05300 */
[----:B------:R-:W-:Y:S05]  /*9440*/  BRA.U UP0, `(.L_x_175) ;  /* 0x00000001000c7547 */ /* 0x000fea000b800000 */
[----:B------:R-:W-:-:S13]  /*9450*/  FSETP.NEU.AND P0, PT, R25, RZ, PT ;  /* 0x000000ff1900720b */ /* 0x000fda0003f0d000 */
[----:B------:R-:W-:Y:S05]  /*9460*/  @!P0 EXIT ;  /* 0x000000000000894d */ /* 0x000fea0003800000 */
[----:B------:R-:W-:Y:S05]  /*9470*/  BRA `(.L_x_174) ;  /* 0x00000000002c7947 */ /* 0x000fea0003800000 */
.L_x_175:
[----:B------:R-:W-:Y:S01]  /*9480*/  LOP3.LUT P0, RZ, R49, 0xff, RZ, 0xc0, !PT ;  /* 0x000000ff31ff7812 */ /* 0x000fe2000780c0ff */
[----:B------:R-:W-:-:S12]  /*9490*/  BSSY.RECONVERGENT B0, `(.L_x_174) ;  /* 0x0000009000007945 */ /* 0x000fd80003800200 */
[----:B------:R-:W-:Y:S05]  /*94a0*/  @P0 BRA `(.L_x_176) ;  /* 0x0000000000140947 */ /* 0x000fea0003800000 */
[----:B------:R-:W1:Y:S02]  /*94b0*/  LDCU.64 UR4, c[0x0][0x888] ;  /* 0x00011100ff0477ac */ /* 0x000e640008000a00 */
[----:B-1----:R-:W-:-:S04]  /*94c0*/  ISETP.NE.U32.AND P0, PT, RZ, UR4, PT ;  /* 0x00000004ff007c0c */ /* 0x002fc8000bf05070 */
[----:B------:R-:W-:-:S13]  /*94d0*/  ISETP.NE.AND.EX P0, PT, RZ, UR5, PT, P0 ;  /* 0x00000005ff007c0c */ /* 0x000fda000bf05300 */
[----:B------:R-:W-:Y:S05]  /*94e0*/  @!P0 EXIT ;  /* 0x000000000000894d */ /* 0x000fea0003800000 */
[----:B------:R-:W-:Y:S05]  /*94f0*/  BRA `(.L_x_177) ;  /* 0x0000000000087947 */ /* 0x000fea0003800000 */
.L_x_176:
[----:B------:R-:W-:-:S13]  /*9500*/  FSETP.NEU.AND P0, PT, R25, RZ, PT ;  /* 0x000000ff1900720b */ /* 0x000fda0003f0d000 */
[----:B------:R-:W-:Y:S05]  /*9510*/  @!P0 EXIT ;  /* 0x000000000000894d */ /* 0x000fea0003800000 */
.L_x_177:
[----:B------:R-:W-:Y:S05]  /*9520*/  BSYNC.RECONVERGENT B0 ;  /* 0x0000000000007941 */ /* 0x000fea0003800200 */
.L_x_174:
[----:B------:R-:W-:-:S04]  /*9530*/  DEPBAR.LE SB0, 0x0 ;  /* 0x000080000000791a */ /* 0x000fc80000000000 */
[----:B------:R-:W-:Y:S05]  /*9540*/  EXIT ;  /* 0x000000000000794d */ /* 0x000fea0003800000 */
.L_x_25:
[----:B-1----:R1:W3:Y:S02]  /*9550*/  SYNCS.PHASECHK.TRANS64.TRYWAIT P0, [R0+URZ+0x520], R2 ;  /* 0x00052002000075a7 */ /* 0x0022e400080011ff */
[----:B---3--:R-:W-:Y:S05]  /*9560*/  @!P0 NANOSLEEP.SYNCS 0x989680 ;  /* 0x009896800000895d */ /* 0x008fea0003900000 */
[----:B------:R-:W3:Y:S02]  /*9570*/  @!P0 SYNCS.PHASECHK.TRANS64 P0, [R0+URZ+0x520], R2 ;  /* 0x00052002000085a7 */ /* 0x000ee400080010ff */
[----:B---3--:R-:W-:Y:S05]  /*9580*/  @!P0 BRA `(.L_x_25) ;  /* 0xfffffffc00f08947 */ /* 0x008fea000383ffff */
[----:B------:R-:W-:Y:S05]  /*9590*/  BRA `(.L_x_178) ;  /* 0xffffff8800d47947 */ /* 0x000fea000383ffff */
.L_x_28:
[----:B-1----:R-:W-:-:S07]  /*95a0*/  MOV R0, UR33 ;  /* 0x0000002100007c02 */ /* 0x002fce0008000f00 */
.L_x_179:
[----:B-1----:R1:W3:Y:S02]  /*95b0*/  SYNCS.PHASECHK.TRANS64.TRYWAIT P0, [R0+URZ+0x240], R3 ;  /* 0x00024003000075a7 */ /* 0x0022e400080011ff */
[----:B---3--:R-:W-:Y:S05]  /*95c0*/  @!P0 NANOSLEEP.SYNCS 0x989680 ;  /* 0x009896800000895d */ /* 0x008fea0003900000 */
[----:B------:R-:W3:Y:S02]  /*95d0*/  @!P0 SYNCS.PHASECHK.TRANS64 P0, [R0+URZ+0x240], R3 ;  /* 0x00024003000085a7 */ /* 0x000ee400080010ff */
[----:B---3--:R-:W-:Y:S05]  /*95e0*/  @!P0 BRA `(.L_x_179) ;  /* 0xfffffffc00f08947 */ /* 0x008fea000383ffff */
[----:B------:R-:W-:Y:S05]  /*95f0*/  BRA `(.L_x_27) ;  /* 0xffffff8c00147947 */ /* 0x000fea000383ffff */
.L_x_35:
[----:B-1----:R-:W-:-:S07]  /*9600*/  MOV R0, UR9 ;  /* 0x0000000900007c02 */ /* 0x002fce0008000f00 */
.L_x_180:
[----:B-1----:R1:W3:Y:S02]  /*9610*/  SYNCS.PHASECHK.TRANS64.TRYWAIT P0, [R0+URZ+0x240], R3 ;  /* 0x00024003000075a7 */ /* 0x0022e400080011ff */
[----:B---3--:R-:W-:Y:S05]  /*9620*/  @!P0 NANOSLEEP.SYNCS 0x989680 ;  /* 0x009896800000895d */ /* 0x008fea0003900000 */
[----:B------:R-:W3:Y:S02]  /*9630*/  @!P0 SYNCS.PHASECHK.TRANS64 P0, [R0+URZ+0x240], R3 ;  /* 0x00024003000085a7 */ /* 0x000ee400080010ff */
[----:B---3--:R-:W-:Y:S05]  /*9640*/  @!P0 BRA `(.L_x_180) ;  /* 0xfffffffc00f08947 */ /* 0x008fea000383ffff */
[----:B------:R-:W-:Y:S05]  /*9650*/  BRA `(.L_x_34) ;  /* 0xffffff8c00d47947 */ /* 0x000fea000383ffff */
.L_x_40:
[----:B-1----:R1:W3:Y:S02]  /*9660*/  SYNCS.PHASECHK.TRANS64.TRYWAIT P0, [R3+URZ+0x4b0], R0 ;  /* 0x0004b000030075a7 */ /* 0x0022e400080011ff */
[----:B---3--:R-:W-:Y:S05]  /*9670*/  @!P0 NANOSLEEP.SYNCS 0x989680 ;  /* 0x009896800000895d */ /* 0x008fea0003900000 */
[----:B------:R-:W3:Y:S02]  /*9680*/  @!P0 SYNCS.PHASECHK.TRANS64 P0, [R3+URZ+0x4b0], R0 ;  /* 0x0004b000030085a7 */ /* 0x000ee400080010ff */
[----:B---3--:R-:W-:Y:S05]  /*9690*/  @!P0 BRA `(.L_x_40) ;  /* 0xfffffffc00f08947 */ /* 0x008fea000383ffff */
[----:B------:R-:W-:Y:S05]  /*96a0*/  BRA `(.L_x_181) ;  /* 0xffffff9000747947 */ /* 0x000fea000383ffff */
.L_x_44:
[----:B------:R-:W-:-:S07]  /*96b0*/  MOV R0, UR4 ;  /* 0x0000000400007c02 */ /* 0x000fce0008000f00 */
.L_x_182:
[----:B-1----:R1:W3:Y:S02]  /*96c0*/  SYNCS.PHASECHK.TRANS64.TRYWAIT P0, [R0+URZ], R2 ;  /* 0x00000002000075a7 */ /* 0x0022e400080011ff */
[----:B---3--:R-:W-:Y:S05]  /*96d0*/  @!P0 NANOSLEEP.SYNCS 0x989680 ;  /* 0x009896800000895d */ /* 0x008fea0003900000 */
[----:B------:R-:W3:Y:S02]  /*96e0*/  @!P0 SYNCS.PHASECHK.TRANS64 P0, [R0+URZ], R2 ;  /* 0x00000002000085a7 */ /* 0x000ee400080010ff */
[----:B---3--:R-:W-:Y:S05]  /*96f0*/  @!P0 BRA `(.L_x_182) ;  /* 0xfffffffc00f08947 */ /* 0x008fea000383ffff */
[----:B------:R-:W-:Y:S05]  /*9700*/  BRA `(.L_x_183) ;  /* 0xffffff9800187947 */ /* 0x000fea000383ffff */
.L_x_45:
[----:B------:R-:W-:-:S07]  /*9710*/  MOV R0, UR5 ;  /* 0x0000000500007c02 */ /* 0x000fce0008000f00 */
.L_x_184:
[----:B-1----:R1:W3:Y:S02]  /*9720*/  SYNCS.PHASECHK.TRANS64.TRYWAIT P0, [R0+URZ], R3 ;  /* 0x00000003000075a7 */ /* 0x0022e400080011ff */
[----:B---3--:R-:W-:Y:S05]  /*9730*/  @!P0 NANOSLEEP.SYNCS 0x989680 ;  /* 0x009896800000895d */ /* 0x008fea0003900000 */
[----:B------:R-:W3:Y:S02]  /*9740*/  @!P0 SYNCS.PHASECHK.TRANS64 P0, [R0+URZ], R3 ;  /* 0x00000003000085a7 */ /* 0x000ee400080010ff */
[----:B---3--:R-:W-:Y:S05]  /*9750*/  @!P0 BRA `(.L_x_184) ;  /* 0xfffffffc00f08947 */ /* 0x008fea000383ffff */
[----:B------:R-:W-:Y:S05]  /*9760*/  BRA `(.L_x_185) ;  /* 0xffffff9800247947 */ /* 0x000fea000383ffff */
.L_x_46:
[----:B------:R-:W-:-:S07]  /*9770*/  MOV R0, UR5 ;  /* 0x0000000500007c02 */ /* 0x000fce0008000f00 */
.L_x_186:
[----:B-1----:R1:W3:Y:S02]  /*9780*/  SYNCS.PHASECHK.TRANS64.TRYWAIT P0, [R0+URZ], R3 ;  /* 0x00000003000075a7 */ /* 0x0022e400080011ff */
[----:B---3--:R-:W-:Y:S05]  /*9790*/  @!P0 NANOSLEEP.SYNCS 0x989680 ;  /* 0x009896800000895d */ /* 0x008fea0003900000 */
[----:B------:R-:W3:Y:S02]  /*97a0*/  @!P0 SYNCS.PHASECHK.TRANS64 P0, [R0+URZ], R3 ;  /* 0x00000003000085a7 */ /* 0x000ee400080010ff */
[----:B---3--:R-:W-:Y:S05]  /*97b0*/  @!P0 BRA `(.L_x_186) ;  /* 0xfffffffc00f08947 */ /* 0x008fea000383ffff */
[----:B------:R-:W-:Y:S05]  /*97c0*/  BRA `(.L_x_187) ;  /* 0xffffff9800307947 */ /* 0x000fea000383ffff */
.L_x_47:
[----:B------:R-:W-:-:S07]  /*97d0*/  MOV R0, UR5 ;  /* 0x0000000500007c02 */ /* 0x000fce0008000f00 */
.L_x_188:
[----:B-1----:R1:W3:Y:S02]  /*97e0*/  SYNCS.PHASECHK.TRANS64.TRYWAIT P0, [R0+URZ], R3 ;  /* 0x00000003000075a7 */ /* 0x0022e400080011ff */
[----:B---3--:R-:W-:Y:S05]  /*97f0*/  @!P0 NANOSLEEP.SYNCS 0x989680 ;  /* 0x009896800000895d */ /* 0x008fea0003900000 */
[----:B------:R-:W3:Y:S02]  /*9800*/  @!P0 SYNCS.PHASECHK.TRANS64 P0, [R0+URZ], R3 ;  /* 0x00000003000085a7 */ /* 0x000ee400080010ff */
[----:B---3--:R-:W-:Y:S05]  /*9810*/  @!P0 BRA `(.L_x_188) ;  /* 0xfffffffc00f08947 */ /* 0x008fea000383ffff */
[----:B------:R-:W-:Y:S05]  /*9820*/  BRA `(.L_x_189) ;  /* 0xffffff98003c7947 */ /* 0x000fea000383ffff */
.L_x_48:
[----:B------:R-:W-:-:S07]  /*9830*/  MOV R0, UR5 ;  /* 0x0000000500007c02 */ /* 0x000fce0008000f00 */
.L_x_190:
[----:B-1----:R1:W3:Y:S02]  /*9840*/  SYNCS.PHASECHK.TRANS64.TRYWAIT P0, [R0+URZ], R3 ;  /* 0x00000003000075a7 */ /* 0x0022e400080011ff */
[----:B---3--:R-:W-:Y:S05]  /*9850*/  @!P0 NANOSLEEP.SYNCS 0x989680 ;  /* 0x009896800000895d */ /* 0x008fea0003900000 */
[----:B------:R-:W3:Y:S02]  /*9860*/  @!P0 SYNCS.PHASECHK.TRANS64 P0, [R0+URZ], R3 ;  /* 0x00000003000085a7 */ /* 0x000ee400080010ff */
[----:B---3--:R-:W-:Y:S05]  /*9870*/  @!P0 BRA `(.L_x_190) ;  /* 0xfffffffc00f08947 */ /* 0x008fea000383ffff */
[----:B------:R-:W-:Y:S05]  /*9880*/  BRA `(.L_x_191) ;  /* 0xffffff9800487947 */ /* 0x000fea000383ffff */
.L_x_49:
[----:B------:R-:W-:-:S07]  /*9890*/  MOV R0, UR5 ;  /* 0x0000000500007c02 */ /* 0x000fce0008000f00 */
.L_x_192:
[----:B-1----:R1:W3:Y:S02]  /*98a0*/  SYNCS.PHASECHK.TRANS64.TRYWAIT P0, [R0+URZ], R3 ;  /* 0x00000003000075a7 */ /* 0x0022e400080011ff */
[----:B---3--:R-:W-:Y:S05]  /*98b0*/  @!P0 NANOSLEEP.SYNCS 0x989680 ;  /* 0x009896800000895d */ /* 0x008fea0003900000 */
[----:B------:R-:W3:Y:S02]  /*98c0*/  @!P0 SYNCS.PHASECHK.TRANS64 P0, [R0+URZ], R3 ;  /* 0x00000003000085a7 */ /* 0x000ee400080010ff */
[----:B---3--:R-:W-:Y:S05]  /*98d0*/  @!P0 BRA `(.L_x_192) ;  /* 0xfffffffc00f08947 */ /* 0x008fea000383ffff */
[----:B------:R-:W-:Y:S05]  /*98e0*/  BRA `(.L_x_193) ;  /* 0xffffff9800547947 */ /* 0x000fea000383ffff */
.L_x_50:
[----:B------:R-:W-:-:S07]  /*98f0*/  MOV R0, UR5 ;  /* 0x0000000500007c02 */ /* 0x000fce0008000f00 */
.L_x_194:
[----:B-1----:R1:W3:Y:S02]  /*9900*/  SYNCS.PHASECHK.TRANS64.TRYWAIT P0, [R0+URZ], R3 ;  /* 0x00000003000075a7 */ /* 0x0022e400080011ff */
[----:B---3--:R-:W-:Y:S05]  /*9910*/  @!P0 NANOSLEEP.SYNCS 0x989680 ;  /* 0x009896800000895d */ /* 0x008fea0003900000 */
[----:B------:R-:W3:Y:S02]  /*9920*/  @!P0 SYNCS.PHASECHK.TRANS64 P0, [R0+URZ], R3 ;  /* 0x00000003000085a7 */ /* 0x000ee400080010ff */
[----:B---3--:R-:W-:Y:S05]  /*9930*/  @!P0 BRA `(.L_x_194) ;  /* 0xfffffffc00f08947 */ /* 0x008fea000383ffff */
[----:B------:R-:W-:Y:S05]  /*9940*/  BRA `(.L_x_195) ;  /* 0xffffff9800607947 */ /* 0x000fea000383ffff */
.L_x_51:
[----:B------:R-:W-:-:S07]  /*9950*/  MOV R0, UR5 ;  /* 0x0000000500007c02 */ /* 0x000fce0008000f00 */
.L_x_196:
[----:B-1----:R1:W3:Y:S02]  /*9960*/  SYNCS.PHASECHK.TRANS64.TRYWAIT P0, [R0+URZ], R3 ;  /* 0x00000003000075a7 */ /* 0x0022e400080011ff */
[----:B---3--:R-:W-:Y:S05]  /*9970*/  @!P0 NANOSLEEP.SYNCS 0x989680 ;  /* 0x009896800000895d */ /* 0x008fea0003900000 */
[----:B------:R-:W3:Y:S02]  /*9980*/  @!P0 SYNCS.PHASECHK.TRANS64 P0, [R0+URZ], R3 ;  /* 0x00000003000085a7 */ /* 0x000ee400080010ff */
[----:B---3--:R-:W-:Y:S05]  /*9990*/  @!P0 BRA `(.L_x_196) ;  /* 0xfffffffc00f08947 */ /* 0x008fea000383ffff */
[----:B------:R-:W-:Y:S05]  /*99a0*/  BRA `(.L_x_197) ;  /* 0xffffff98006c7947 */ /* 0x000fea000383ffff */
.L_x_52:
[----:B------:R-:W-:-:S07]  /*99b0*/  MOV R0, UR5 ;  /* 0x0000000500007c02 */ /* 0x000fce0008000f00 */
.L_x_198:
[----:B-1----:R1:W3:Y:S02]  /*99c0*/  SYNCS.PHASECHK.TRANS64.TRYWAIT P0, [R0+URZ], R3 ;  /* 0x00000003000075a7 */ /* 0x0022e400080011ff */
[----:B---3--:R-:W-:Y:S05]  /*99d0*/  @!P0 NANOSLEEP.SYNCS 0x989680 ;  /* 0x009896800000895d */ /* 0x008fea0003900000 */
[----:B------:R-:W3:Y:S02]  /*99e0*/  @!P0 SYNCS.PHASECHK.TRANS64 P0, [R0+URZ], R3 ;  /* 0x00000003000085a7 */ /* 0x000ee400080010ff */
[----:B---3--:R-:W-:Y:S05]  /*99f0*/  @!P0 BRA `(.L_x_198) ;  /* 0xfffffffc00f08947 */ /* 0x008fea000383ffff */
[----:B------:R-:W-:Y:S05]  /*9a00*/  BRA `(.L_x_199) ;  /* 0xffffff9800787947 */ /* 0x000fea000383ffff */
.L_x_53:
[----:B------:R-:W-:-:S07]  /*9a10*/  MOV R0, UR5 ;  /* 0x0000000500007c02 */ /* 0x000fce0008000f00 */
.L_x_200:
[----:B-1----:R1:W3:Y:S02]  /*9a20*/  SYNCS.PHASECHK.TRANS64.TRYWAIT P0, [R0+URZ], R3 ;  /* 0x00000003000075a7 */ /* 0x0022e400080011ff */
[----:B---3--:R-:W-:Y:S05]  /*9a30*/  @!P0 NANOSLEEP.SYNCS 0x989680 ;  /* 0x009896800000895d */ /* 0x008fea0003900000 */
[----:B------:R-:W3:Y:S02]  /*9a40*/  @!P0 SYNCS.PHASECHK.TRANS64 P0, [R0+URZ], R3 ;  /* 0x00000003000085a7 */ /* 0x000ee400080010ff */
[----:B---3--:R-:W-:Y:S05]  /*9a50*/  @!P0 BRA `(.L_x_200) ;  /* 0xfffffffc00f08947 */ /* 0x008fea000383ffff */
[----:B------:R-:W-:Y:S05]  /*9a60*/  BRA `(.L_x_201) ;  /* 0xffffff9800847947 */ /* 0x000fea000383ffff */
.L_x_54:
[----:B------:R-:W-:-:S07]  /*9a70*/  MOV R0, UR5 ;  /* 0x0000000500007c02 */ /* 0x000fce0008000f00 */
.L_x_202:
[----:B-1----:R1:W3:Y:S02]  /*9a80*/  SYNCS.PHASECHK.TRANS64.TRYWAIT P0, [R0+URZ], R3 ;  /* 0x00000003000075a7 */ /* 0x0022e400080011ff */
[----:B---3--:R-:W-:Y:S05]  /*9a90*/  @!P0 NANOSLEEP.SYNCS 0x989680 ;  /* 0x009896800000895d */ /* 0x008fea0003900000 */
[----:B------:R-:W3:Y:S02]  /*9aa0*/  @!P0 SYNCS.PHASECHK.TRANS64 P0, [R0+URZ], R3 ;  /* 0x00000003000085a7 */ /* 0x000ee400080010ff */
[----:B---3--:R-:W-:Y:S05]  /*9ab0*/  @!P0 BRA `(.L_x_202) ;  /* 0xfffffffc00f08947 */ /* 0x008fea000383ffff */
[----:B------:R-:W-:Y:S05]  /*9ac0*/  BRA `(.L_x_203) ;  /* 0xffffff9800907947 */ /* 0x000fea000383ffff */
.L_x_55:
[----:B------:R-:W-:-:S07]  /*9ad0*/  MOV R0, UR5 ;  /* 0x0000000500007c02 */ /* 0x000fce0008000f00 */
.L_x_204:
[----:B-1----:R1:W3:Y:S02]  /*9ae0*/  SYNCS.PHASECHK.TRANS64.TRYWAIT P0, [R0+URZ], R3 ;  /* 0x00000003000075a7 */ /* 0x0022e400080011ff */
[----:B---3--:R-:W-:Y:S05]  /*9af0*/  @!P0 NANOSLEEP.SYNCS 0x989680 ;  /* 0x009896800000895d */ /* 0x008fea0003900000 */
[----:B------:R-:W3:Y:S02]  /*9b00*/  @!P0 SYNCS.PHASECHK.TRANS64 P0, [R0+URZ], R3 ;  /* 0x00000003000085a7 */ /* 0x000ee400080010ff */
[----:B---3--:R-:W-:Y:S05]  /*9b10*/  @!P0 BRA `(.L_x_204) ;  /* 0xfffffffc00f08947 */ /* 0x008fea000383ffff */
[----:B------:R-:W-:Y:S05]  /*9b20*/  BRA `(.L_x_205) ;  /* 0xffffff98009c7947 */ /* 0x000fea000383ffff */
.L_x_56:
[----:B------:R-:W-:-:S07]  /*9b30*/  MOV R0, UR5 ;  /* 0x0000000500007c02 */ /* 0x000fce0008000f00 */
.L_x_206:
[----:B-1----:R1:W3:Y:S02]  /*9b40*/  SYNCS.PHASECHK.TRANS64.TRYWAIT P0, [R0+URZ], R3 ;  /* 0x00000003000075a7 */ /* 0x0022e400080011ff */
[----:B---3--:R-:W-:Y:S05]  /*9b50*/  @!P0 NANOSLEEP.SYNCS 0x989680 ;  /* 0x009896800000895d */ /* 0x008fea0003900000 */
[----:B------:R-:W3:Y:S02]  /*9b60*/  @!P0 SYNCS.PHASECHK.TRANS64 P0, [R0+URZ], R3 ;  /* 0x00000003000085a7 */ /* 0x000ee400080010ff */
[----:B---3--:R-:W-:Y:S05]  /*9b70*/  @!P0 BRA `(.L_x_206) ;  /* 0xfffffffc00f08947 */ /* 0x008fea000383ffff */
[----:B------:R-:W-:Y:S05]  /*9b80*/  BRA `(.L_x_207) ;  /* 0xffffff9800a87947 */ /* 0x000fea000383ffff */
.L_x_57:
[----:B------:R-:W-:-:S07]  /*9b90*/  MOV R0, UR5 ;  /* 0x0000000500007c02 */ /* 0x000fce0008000f00 */
.L_x_208:
[----:B-1----:R1:W3:Y:S02]  /*9ba0*/  SYNCS.PHASECHK.TRANS64.TRYWAIT P0, [R0+URZ], R3 ;  /* 0x00000003000075a7 */ /* 0x0022e400080011ff */
[----:B---3--:R-:W-:Y:S05]  /*9bb0*/  @!P0 NANOSLEEP.SYNCS 0x989680 ;  /* 0x009896800000895d */ /* 0x008fea0003900000 */
[----:B------:R-:W3:Y:S02]  /*9bc0*/  @!P0 SYNCS.PHASECHK.TRANS64 P0, [R0+URZ], R3 ;  /* 0x00000003000085a7 */ /* 0x000ee400080010ff */
[----:B---3--:R-:W-:Y:S05]  /*9bd0*/  @!P0 BRA `(.L_x_208) ;  /* 0xfffffffc00f08947 */ /* 0x008fea000383ffff */
[----:B------:R-:W-:Y:S05]  /*9be0*/  BRA `(.L_x_209) ;  /* 0xffffff9800b47947 */ /* 0x000fea000383ffff */
.L_x_58:
[----:B------:R-:W-:-:S07]  /*9bf0*/  MOV R0, UR5 ;  /* 0x0000000500007c02 */ /* 0x000fce0008000f00 */
.L_x_210:
[----:B-1----:R1:W3:Y:S02]  /*9c00*/  SYNCS.PHASECHK.TRANS64.TRYWAIT P0, [R0+URZ], R3 ;  /* 0x00000003000075a7 */ /* 0x0022e400080011ff */
[----:B---3--:R-:W-:Y:S05]  /*9c10*/  @!P0 NANOSLEEP.SYNCS 0x989680 ;  /* 0x009896800000895d */ /* 0x008fea0003900000 */
[----:B------:R-:W3:Y:S02]  /*9c20*/  @!P0 SYNCS.PHASECHK.TRANS64 P0, [R0+URZ], R3 ;  /* 0x00000003000085a7 */ /* 0x000ee400080010ff */
[----:B---3--:R-:W-:Y:S05]  /*9c30*/  @!P0 BRA `(.L_x_210) ;  /* 0xfffffffc00f08947 */ /* 0x008fea000383ffff */
[----:B------:R-:W-:Y:S05]  /*9c40*/  BRA `(.L_x_211) ;  /* 0xffffff9800c07947 */ /* 0x000fea000383ffff */
.L_x_59:
[----:B------:R-:W-:-:S07]  /*9c50*/  MOV R0, UR5 ;  /* 0x0000000500007c02 */ /* 0x000fce0008000f00 */
.L_x_212:
[----:B-1----:R1:W3:Y:S02]  /*9c60*/  SYNCS.PHASECHK.TRANS64.TRYWAIT P0, [R0+URZ], R3 ;  /* 0x00000003000075a7 */ /* 0x0022e400080011ff */
[----:B---3--:R-:W-:Y:S05]  /*9c70*/  @!P0 NANOSLEEP.SYNCS 0x989680 ;  /* 0x009896800000895d */ /* 0x008fea0003900000 */
[----:B------:R-:W3:Y:S02]  /*9c80*/  @!P0 SYNCS.PHASECHK.TRANS64 P0, [R0+URZ], R3 ;  /* 0x00000003000085a7 */ /* 0x000ee400080010ff */
[----:B---3--:R-:W-:Y:S05]  /*9c90*/  @!P0 BRA `(.L_x_212) ;  /* 0xfffffffc00f08947 */ /* 0x008fea000383ffff */
[----:B------:R-:W-:Y:S05]  /*9ca0*/  BRA `(.L_x_213) ;  /* 0xffffff9800cc7947 */ /* 0x000fea000383ffff */
.L_x_60:
[----:B------:R-:W-:-:S07]  /*9cb0*/  MOV R0, UR5 ;  /* 0x0000000500007c02 */ /* 0x000fce0008000f00 */
.L_x_214:
[----:B-1----:R1:W3:Y:S02]  /*9cc0*/  SYNCS.PHASECHK.TRANS64.TRYWAIT P0, [R0+URZ], R3 ;  /* 0x00000003000075a7 */ /* 0x0022e400080011ff */
[----:B---3--:R-:W-:Y:S05]  /*9cd0*/  @!P0 NANOSLEEP.SYNCS 0x989680 ;  /* 0x009896800000895d */ /* 0x008fea0003900000 */
[----:B------:R-:W3:Y:S02]  /*9ce0*/  @!P0 SYNCS.PHASECHK.TRANS64 P0, [R0+URZ], R3 ;  /* 0x00000003000085a7 */ /* 0x000ee400080010ff */
[----:B---3--:R-:W-:Y:S05]  /*9cf0*/  @!P0 BRA `(.L_x_214) ;  /* 0xfffffffc00f08947 */ /* 0x008fea000383ffff */
[----:B------:R-:W-:Y:S05]  /*9d00*/  BRA `(.L_x_215) ;  /* 0xffffff9800d87947 */ /* 0x000fea000383ffff */
.L_x_61:
[----:B------:R-:W-:-:S07]  /*9d10*/  MOV R0, UR5 ;  /* 0x0000000500007c02 */ /* 0x000fce0008000f00 */
.L_x_216:
[----:B-1----:R1:W3:Y:S02]  /*9d20*/  SYNCS.PHASECHK.TRANS64.TRYWAIT P0, [R0+URZ], R3 ;  /* 0x00000003000075a7 */ /* 0x0022e400080011ff */
[----:B---3--:R-:W-:Y:S05]  /*9d30*/  @!P0 NANOSLEEP.SYNCS 0x989680 ;  /* 0x009896800000895d */ /* 0x008fea0003900000 */
[----:B------:R-:W3:Y:S02]  /*9d40*/  @!P0 SYNCS.PHASECHK.TRANS64 P0, [R0+URZ], R3 ;  /* 0x00000003000085a7 */ /* 0x000ee400080010ff */
[----:B---3--:R-:W-:Y:S05]  /*9d50*/  @!P0 BRA `(.L_x_216) ;  /* 0xfffffffc00f08947 */ /* 0x008fea000383ffff */
[----:B------:R-:W-:Y:S05]  /*9d60*/  BRA `(.L_x_217) ;  /* 0xffffff9800e47947 */ /* 0x000fea000383ffff */
.L_x_62:
[----:B------:R-:W-:-:S07]  /*9d70*/  MOV R0, UR5 ;  /* 0x0000000500007c02 */ /* 0x000fce0008000f00 */
.L_x_218:
[----:B-1----:R1:W3:Y:S02]  /*9d80*/  SYNCS.PHASECHK.TRANS64.TRYWAIT P0, [R0+URZ], R3 ;  /* 0x00000003000075a7 */ /* 0x0022e400080011ff */
[----:B---3--:R-:W-:Y:S05]  /*9d90*/  @!P0 NANOSLEEP.SYNCS 0x989680 ;  /* 0x009896800000895d */ /* 0x008fea0003900000 */
[----:B------:R-:W3:Y:S02]  /*9da0*/  @!P0 SYNCS.PHASECHK.TRANS64 P0, [R0+URZ], R3 ;  /* 0x00000003000085a7 */ /* 0x000ee400080010ff */
[----:B---3--:R-:W-:Y:S05]  /*9db0*/  @!P0 BRA `(.L_x_218) ;  /* 0xfffffffc00f08947 */ /* 0x008fea000383ffff */
[----:B------:R-:W-:Y:S05]  /*9dc0*/  BRA `(.L_x_219) ;  /* 0xffffff9800f07947 */ /* 0x000fea000383ffff */
.L_x_63:
[----:B------:R-:W-:-:S07]  /*9dd0*/  MOV R0, UR5 ;  /* 0x0000000500007c02 */ /* 0x000fce0008000f00 */
.L_x_220:
[----:B-1----:R1:W3:Y:S02]  /*9de0*/  SYNCS.PHASECHK.TRANS64.TRYWAIT P0, [R0+URZ], R3 ;  /* 0x00000003000075a7 */ /* 0x0022e400080011ff */
[----:B---3--:R-:W-:Y:S05]  /*9df0*/  @!P0 NANOSLEEP.SYNCS 0x989680 ;  /* 0x009896800000895d */ /* 0x008fea0003900000 */
[----:B------:R-:W3:Y:S02]  /*9e00*/  @!P0 SYNCS.PHASECHK.TRANS64 P0, [R0+URZ], R3 ;  /* 0x00000003000085a7 */ /* 0x000ee400080010ff */
[----:B---3--:R-:W-:Y:S05]  /*9e10*/  @!P0 BRA `(.L_x_220) ;  /* 0xfffffffc00f08947 */ /* 0x008fea000383ffff */
[----:B------:R-:W-:Y:S05]  /*9e20*/  BRA `(.L_x_221) ;  /* 0xffffff9800fc7947 */ /* 0x000fea000383ffff */
.L_x_64:
[----:B------:R-:W-:-:S07]  /*9e30*/  MOV R0, UR5 ;  /* 0x0000000500007c02 */ /* 0x000fce0008000f00 */
.L_x_222:
[----:B-1----:R1:W3:Y:S02]  /*9e40*/  SYNCS.PHASECHK.TRANS64.TRYWAIT P0, [R0+URZ], R3 ;  /* 0x00000003000075a7 */ /* 0x0022e400080011ff */
[----:B---3--:R-:W-:Y:S05]  /*9e50*/  @!P0 NANOSLEEP.SYNCS 0x989680 ;  /* 0x009896800000895d */ /* 0x008fea0003900000 */
[----:B------:R-:W3:Y:S02]  /*9e60*/  @!P0 SYNCS.PHASECHK.TRANS64 P0, [R0+URZ], R3 ;  /* 0x00000003000085a7 */ /* 0x000ee400080010ff */
[----:B---3--:R-:W-:Y:S05]  /*9e70*/  @!P0 BRA `(.L_x_222) ;  /* 0xfffffffc00f08947 */ /* 0x008fea000383ffff */
[----:B------:R-:W-:Y:S05]  /*9e80*/  BRA `(.L_x_223) ;  /* 0xffffff9c00087947 */ /* 0x000fea000383ffff */
.L_x_65:
[----:B------:R-:W-:-:S07]  /*9e90*/  MOV R0, UR5 ;  /* 0x0000000500007c02 */ /* 0x000fce0008000f00 */
.L_x_224:
[----:B-1----:R1:W3:Y:S02]  /*9ea0*/  SYNCS.PHASECHK.TRANS64.TRYWAIT P0, [R0+URZ], R3 ;  /* 0x00000003000075a7 */ /* 0x0022e400080011ff */
[----:B---3--:R-:W-:Y:S05]  /*9eb0*/  @!P0 NANOSLEEP.SYNCS 0x989680 ;  /* 0x009896800000895d */ /* 0x008fea0003900000 */
[----:B------:R-:W3:Y:S02]  /*9ec0*/  @!P0 SYNCS.PHASECHK.TRANS64 P0, [R0+URZ], R3 ;  /* 0x00000003000085a7 */ /* 0x000ee400080010ff */
[----:B---3--:R-:W-:Y:S05]  /*9ed0*/  @!P0 BRA `(.L_x_224) ;  /* 0xfffffffc00f08947 */ /* 0x008fea000383ffff */
[----:B------:R-:W-:Y:S05]  /*9ee0*/  BRA `(.L_x_225) ;  /* 0xffffff9c00147947 */ /* 0x000fea000383ffff */
.L_x_66:
[----:B------:R-:W-:-:S07]  /*9ef0*/  MOV R0, UR5 ;  /* 0x0000000500007c02 */ /* 0x000fce0008000f00 */
.L_x_226:
[----:B-1----:R1:W3:Y:S02]  /*9f00*/  SYNCS.PHASECHK.TRANS64.TRYWAIT P0, [R0+URZ], R3 ;  /* 0x00000003000075a7 */ /* 0x0022e400080011ff */
[----:B---3--:R-:W-:Y:S05]  /*9f10*/  @!P0 NANOSLEEP.SYNCS 0x989680 ;  /* 0x009896800000895d */ /* 0x008fea0003900000 */
[----:B------:R-:W3:Y:S02]  /*9f20*/  @!P0 SYNCS.PHASECHK.TRANS64 P0, [R0+URZ], R3 ;  /* 0x00000003000085a7 */ /* 0x000ee400080010ff */
[----:B---3--:R-:W-:Y:S05]  /*9f30*/  @!P0 BRA `(.L_x_226) ;  /* 0xfffffffc00f08947 */ /* 0x008fea000383ffff */
[----:B------:R-:W-:Y:S05]  /*9f40*/  BRA `(.L_x_227) ;  /* 0xffffff9c00207947 */ /* 0x000fea000383ffff */
.L_x_67:
[----:B------:R-:W-:-:S07]  /*9f50*/  MOV R0, UR5 ;  /* 0x0000000500007c02 */ /* 0x000fce0008000f00 */
.L_x_228:
[----:B-1----:R1:W3:Y:S02]  /*9f60*/  SYNCS.PHASECHK.TRANS64.TRYWAIT P0, [R0+URZ], R3 ;  /* 0x00000003000075a7 */ /* 0x0022e400080011ff */
[----:B---3--:R-:W-:Y:S05]  /*9f70*/  @!P0 NANOSLEEP.SYNCS 0x989680 ;  /* 0x009896800000895d */ /* 0x008fea0003900000 */
[----:B------:R-:W3:Y:S02]  /*9f80*/  @!P0 SYNCS.PHASECHK.TRANS64 P0, [R0+URZ], R3 ;  /* 0x00000003000085a7 */ /* 0x000ee400080010ff */
[----:B---3--:R-:W-:Y:S05]  /*9f90*/  @!P0 BRA `(.L_x_228) ;  /* 0xfffffffc00f08947 */ /* 0x008fea000383ffff */
[----:B------:R-:W-:Y:S05]  /*9fa0*/  BRA `(.L_x_229) ;  /* 0xffffff9c002c7947 */ /* 0x000fea000383ffff */
.L_x_68:
[----:B------:R-:W-:-:S07]  /*9fb0*/  MOV R0, UR5 ;  /* 0x0000000500007c02 */ /* 0x000fce0008000f00 */
.L_x_230:
[----:B-1----:R1:W3:Y:S02]  /*9fc0*/  SYNCS.PHASECHK.TRANS64.TRYWAIT P0, [R0+URZ], R3 ;  /* 0x00000003000075a7 */ /* 0x0022e400080011ff */
[----:B---3--:R-:W-:Y:S05]  /*9fd0*/  @!P0 NANOSLEEP.SYNCS 0x989680 ;  /* 0x009896800000895d */ /* 0x008fea0003900000 */
[----:B------:R-:W3:Y:S02]  /*9fe0*/  @!P0 SYNCS.PHASECHK.TRANS64 P0, [R0+URZ], R3 ;  /* 0x00000003000085a7 */ /* 0x000ee400080010ff */
[----:B---3--:R-:W-:Y:S05]  /*9ff0*/  @!P0 BRA `(.L_x_230) ;  /* 0xfffffffc00f08947 */ /* 0x008fea000383ffff */
[----:B------:R-:W-:Y:S05]  /*a000*/  BRA `(.L_x_231) ;  /* 0xffffff9c00387947 */ /* 0x000fea000383ffff */
.L_x_69:
[----:B------:R-:W-:-:S07]  /*a010*/  MOV R0, UR5 ;  /* 0x0000000500007c02 */ /* 0x000fce0008000f00 */
.L_x_232:
[----:B-1----:R1:W3:Y:S02]  /*a020*/  SYNCS.PHASECHK.TRANS64.TRYWAIT P0, [R0+URZ], R3 ;  /* 0x00000003000075a7 */ /* 0x0022e400080011ff */
[----:B---3--:R-:W-:Y:S05]  /*a030*/  @!P0 NANOSLEEP.SYNCS 0x989680 ;  /* 0x009896800000895d */ /* 0x008fea0003900000 */
[----:B------:R-:W3:Y:S02]  /*a040*/  @!P0 SYNCS.PHASECHK.TRANS64 P0, [R0+URZ], R3 ;  /* 0x00000003000085a7 */ /* 0x000ee400080010ff */
[----:B---3--:R-:W-:Y:S05]  /*a050*/  @!P0 BRA `(.L_x_232) ;  /* 0xfffffffc00f08947 */ /* 0x008fea000383ffff */
[----:B------:R-:W-:Y:S05]  /*a060*/  BRA `(.L_x_233) ;  /* 0xffffff9c00447947 */ /* 0x000fea000383ffff */
.L_x_70:
[----:B------:R-:W-:-:S07]  /*a070*/  MOV R0, UR5 ;  /* 0x0000000500007c02 */ /* 0x000fce0008000f00 */
.L_x_234:
[----:B-1----:R1:W3:Y:S02]  /*a080*/  SYNCS.PHASECHK.TRANS64.TRYWAIT P0, [R0+URZ], R3 ;  /* 0x00000003000075a7 */ /* 0x0022e400080011ff */
[----:B---3--:R-:W-:Y:S05]  /*a090*/  @!P0 NANOSLEEP.SYNCS 0x989680 ;  /* 0x009896800000895d */ /* 0x008fea0003900000 */
[----:B------:R-:W3:Y:S02]  /*a0a0*/  @!P0 SYNCS.PHASECHK.TRANS64 P0, [R0+URZ], R3 ;  /* 0x00000003000085a7 */ /* 0x000ee400080010ff */
[----:B---3--:R-:W-:Y:S05]  /*a0b0*/  @!P0 BRA `(.L_x_234) ;  /* 0xfffffffc00f08947 */ /* 0x008fea000383ffff */
[----:B------:R-:W-:Y:S05]  /*a0c0*/  BRA `(.L_x_235) ;  /* 0xffffff9c00507947 */ /* 0x000fea000383ffff */
.L_x_71:
[----:B------:R-:W-:-:S07]  /*a0d0*/  MOV R0, UR5 ;  /* 0x0000000500007c02 */ /* 0x000fce0008000f00 */
.L_x_236:
[----:B-1----:R1:W3:Y:S02]  /*a0e0*/  SYNCS.PHASECHK.TRANS64.TRYWAIT P0, [R0+URZ], R3 ;  /* 0x00000003000075a7 */ /* 0x0022e400080011ff */
[----:B---3--:R-:W-:Y:S05]  /*a0f0*/  @!P0 NANOSLEEP.SYNCS 0x989680 ;  /* 0x009896800000895d */ /* 0x008fea0003900000 */
[----:B------:R-:W3:Y:S02]  /*a100*/  @!P0 SYNCS.PHASECHK.TRANS64 P0, [R0+URZ], R3 ;  /* 0x00000003000085a7 */ /* 0x000ee400080010ff */
[----:B---3--:R-:W-:Y:S05]  /*a110*/  @!P0 BRA `(.L_x_236) ;  /* 0xfffffffc00f08947 */ /* 0x008fea000383ffff */
[----:B------:R-:W-:Y:S05]  /*a120*/  BRA `(.L_x_237) ;  /* 0xffffff9c005c7947 */ /* 0x000fea000383ffff */
.L_x_72:
[----:B------:R-:W-:-:S07]  /*a130*/  MOV R0, UR5 ;  /* 0x0000000500007c02 */ /* 0x000fce0008000f00 */
.L_x_238:
[----:B-1----:R1:W3:Y:S02]  /*a140*/  SYNCS.PHASECHK.TRANS64.TRYWAIT P0, [R0+URZ], R3 ;  /* 0x00000003000075a7 */ /* 0x0022e400080011ff */
[----:B---3--:R-:W-:Y:S05]  /*a150*/  @!P0 NANOSLEEP.SYNCS 0x989680 ;  /* 0x009896800000895d */ /* 0x008fea0003900000 */
[----:B------:R-:W3:Y:S02]  /*a160*/  @!P0 SYNCS.PHASECHK.TRANS64 P0, [R0+URZ], R3 ;  /* 0x00000003000085a7 */ /* 0x000ee400080010ff */
[----:B---3--:R-:W-:Y:S05]  /*a170*/  @!P0 BRA `(.L_x_238) ;  /* 0xfffffffc00f08947 */ /* 0x008fea000383ffff */
[----:B------:R-:W-:Y:S05]  /*a180*/  BRA `(.L_x_239) ;  /* 0xffffff9c00687947 */ /* 0x000fea000383ffff */
.L_x_73:
[----:B------:R-:W-:-:S07]  /*a190*/  MOV R0, UR5 ;  /* 0x0000000500007c02 */ /* 0x000fce0008000f00 */
.L_x_240:
[----:B-1----:R1:W3:Y:S02]  /*a1a0*/  SYNCS.PHASECHK.TRANS64.TRYWAIT P0, [R0+URZ], R3 ;  /* 0x00000003000075a7 */ /* 0x0022e400080011ff */
[----:B---3--:R-:W-:Y:S05]  /*a1b0*/  @!P0 NANOSLEEP.SYNCS 0x989680 ;  /* 0x009896800000895d */ /* 0x008fea0003900000 */
[----:B------:R-:W3:Y:S02]  /*a1c0*/  @!P0 SYNCS.PHASECHK.TRANS64 P0, [R0+URZ], R3 ;  /* 0x00000003000085a7 */ /* 0x000ee400080010ff */
[----:B---3--:R-:W-:Y:S05]  /*a1d0*/  @!P0 BRA `(.L_x_240) ;  /* 0xfffffffc00f08947 */ /* 0x008fea000383ffff */
[----:B------:R-:W-:Y:S05]  /*a1e0*/  BRA `(.L_x_241) ;  /* 0xffffff9c00747947 */ /* 0x000fea000383ffff */
.L_x_74:
[----:B------:R-:W-:-:S07]  /*a1f0*/  MOV R0, UR5 ;  /* 0x0000000500007c02 */ /* 0x000fce0008000f00 */
.L_x_242:
[----:B-1----:R1:W3:Y:S02]  /*a200*/  SYNCS.PHASECHK.TRANS64.TRYWAIT P0, [R0+URZ], R3 ;  /* 0x00000003000075a7 */ /* 0x0022e400080011ff */
[----:B---3--:R-:W-:Y:S05]  /*a210*/  @!P0 NANOSLEEP.SYNCS 0x989680 ;  /* 0x009896800000895d */ /* 0x008fea0003900000 */
[----:B------:R-:W3:Y:S02]  /*a220*/  @!P0 SYNCS.PHASECHK.TRANS64 P0, [R0+URZ], R3 ;  /* 0x00000003000085a7 */ /* 0x000ee400080010ff */
[----:B---3--:R-:W-:Y:S05]  /*a230*/  @!P0 BRA `(.L_x_242) ;  /* 0xfffffffc00f08947 */ /* 0x008fea000383ffff */
[----:B------:R-:W-:Y:S05]  /*a240*/  BRA `(.L_x_243) ;  /* 0xffffff9c00807947 */ /* 0x000fea000383ffff */
.L_x_75:
[----:B------:R-:W-:-:S07]  /*a250*/  MOV R0, UR5 ;  /* 0x0000000500007c02 */ /* 0x000fce0008000f00 */
.L_x_244:
[----:B-1----:R1:W3:Y:S02]  /*a260*/  SYNCS.PHASECHK.TRANS64.TRYWAIT P0, [R0+URZ], R3 ;  /* 0x00000003000075a7 */ /* 0x0022e400080011ff */
[----:B---3--:R-:W-:Y:S05]  /*a270*/  @!P0 NANOSLEEP.SYNCS 0x989680 ;  /* 0x009896800000895d */ /* 0x008fea0003900000 */
[----:B------:R-:W3:Y:S02]  /*a280*/  @!P0 SYNCS.PHASECHK.TRANS64 P0, [R0+URZ], R3 ;  /* 0x00000003000085a7 */ /* 0x000ee400080010ff */
[----:B---3--:R-:W-:Y:S05]  /*a290*/  @!P0 BRA `(.L_x_244) ;  /* 0xfffffffc00f08947 */ /* 0x008fea000383ffff */
[----:B------:R-:W-:Y:S05]  /*a2a0*/  BRA `(.L_x_245) ;  /* 0xffffff9c008c7947 */ /* 0x000fea000383ffff */
.L_x_76:
[----:B------:R-:W-:-:S07]  /*a2b0*/  MOV R0, UR5 ;  /* 0x0000000500007c02 */ /* 0x000fce0008000f00 */
.L_x_246:
[----:B-1----:R1:W3:Y:S02]  /*a2c0*/  SYNCS.PHASECHK.TRANS64.TRYWAIT P0, [R0+URZ], R3 ;  /* 0x00000003000075a7 */ /* 0x0022e400080011ff */
[----:B---3--:R-:W-:Y:S05]  /*a2d0*/  @!P0 NANOSLEEP.SYNCS 0x989680 ;  /* 0x009896800000895d */ /* 0x008fea0003900000 */
[----:B------:R-:W3:Y:S02]  /*a2e0*/  @!P0 SYNCS.PHASECHK.TRANS64 P0, [R0+URZ], R3 ;  /* 0x00000003000085a7 */ /* 0x000ee400080010ff */
[----:B---3--:R-:W-:Y:S05]  /*a2f0*/  @!P0 BRA `(.L_x_246) ;  /* 0xfffffffc00f08947 */ /* 0x008fea000383ffff */
[----:B------:R-:W-:Y:S05]  /*a300*/  BRA `(.L_x_247) ;  /* 0xffffff9c00987947 */ /* 0x000fea000383ffff */
.L_x_77:
[----:B------:R-:W-:-:S07]  /*a310*/  MOV R0, UR5 ;  /* 0x0000000500007c02 */ /* 0x000fce0008000f00 */
.L_x_248:
[----:B-1----:R1:W3:Y:S02]  /*a320*/  SYNCS.PHASECHK.TRANS64.TRYWAIT P0, [R0+URZ], R3 ;  /* 0x00000003000075a7 */ /* 0x0022e400080011ff */
[----:B---3--:R-:W-:Y:S05]  /*a330*/  @!P0 NANOSLEEP.SYNCS 0x989680 ;  /* 0x009896800000895d */ /* 0x008fea0003900000 */
[----:B------:R-:W3:Y:S02]  /*a340*/  @!P0 SYNCS.PHASECHK.TRANS64 P0, [R0+URZ], R3 ;  /* 0x00000003000085a7 */ /* 0x000ee400080010ff */
[----:B---3--:R-:W-:Y:S05]  /*a350*/  @!P0 BRA `(.L_x_248) ;  /* 0xfffffffc00f08947 */ /* 0x008fea000383ffff */
[----:B------:R-:W-:Y:S05]  /*a360*/  BRA `(.L_x_249) ;  /* 0xffffff9c00a47947 */ /* 0x000fea000383ffff */
.L_x_78:
[----:B------:R-:W-:-:S07]  /*a370*/  MOV R0, UR5 ;  /* 0x0000000500007c02 */ /* 0x000fce0008000f00 */
.L_x_250:
[----:B-1----:R1:W3:Y:S02]  /*a380*/  SYNCS.PHASECHK.TRANS64.TRYWAIT P0, [R0+URZ], R3 ;  /* 0x00000003000075a7 */ /* 0x0022e400080011ff */
[----:B---3--:R-:W-:Y:S05]  /*a390*/  @!P0 NANOSLEEP.SYNCS 0x989680 ;  /* 0x009896800000895d */ /* 0x008fea0003900000 */
[----:B------:R-:W3:Y:S02]  /*a3a0*/  @!P0 SYNCS.PHASECHK.TRANS64 P0, [R0+URZ], R3 ;  /* 0x00000003000085a7 */ /* 0x000ee400080010ff */
[----:B---3--:R-:W-:Y:S05]  /*a3b0*/  @!P0 BRA `(.L_x_250) ;  /* 0xfffffffc00f08947 */ /* 0x008fea000383ffff */
[----:B------:R-:W-:Y:S05]  /*a3c0*/  BRA `(.L_x_251) ;  /* 0xffffff9c00b07947 */ /* 0x000fea000383ffff */
.L_x_79:
[----:B------:R-:W-:-:S07]  /*a3d0*/  MOV R0, UR5 ;  /* 0x0000000500007c02 */ /* 0x000fce0008000f00 */
.L_x_252:
[----:B-1----:R1:W3:Y:S02]  /*a3e0*/  SYNCS.PHASECHK.TRANS64.TRYWAIT P0, [R0+URZ], R3 ;  /* 0x00000003000075a7 */ /* 0x0022e400080011ff */
[----:B---3--:R-:W-:Y:S05]  /*a3f0*/  @!P0 NANOSLEEP.SYNCS 0x989680 ;  /* 0x009896800000895d */ /* 0x008fea0003900000 */
[----:B------:R-:W3:Y:S02]  /*a400*/  @!P0 SYNCS.PHASECHK.TRANS64 P0, [R0+URZ], R3 ;  /* 0x00000003000085a7 */ /* 0x000ee400080010ff */
[----:B---3--:R-:W-:Y:S05]  /*a410*/  @!P0 BRA `(.L_x_252) ;  /* 0xfffffffc00f08947 */ /* 0x008fea000383ffff */
[----:B------:R-:W-:Y:S05]  /*a420*/  BRA `(.L_x_253) ;  /* 0xffffff9c00bc7947 */ /* 0x000fea000383ffff */
.L_x_80:
[----:B------:R-:W-:-:S07]  /*a430*/  MOV R0, UR5 ;  /* 0x0000000500007c02 */ /* 0x000fce0008000f00 */
.L_x_254:
[----:B-1----:R1:W3:Y:S02]  /*a440*/  SYNCS.PHASECHK.TRANS64.TRYWAIT P0, [R0+URZ], R3 ;  /* 0x00000003000075a7 */ /* 0x0022e400080011ff */
[----:B---3--:R-:W-:Y:S05]  /*a450*/  @!P0 NANOSLEEP.SYNCS 0x989680 ;  /* 0x009896800000895d */ /* 0x008fea0003900000 */
[----:B------:R-:W3:Y:S02]  /*a460*/  @!P0 SYNCS.PHASECHK.TRANS64 P0, [R0+URZ], R3 ;  /* 0x00000003000085a7 */ /* 0x000ee400080010ff */
[----:B---3--:R-:W-:Y:S05]  /*a470*/  @!P0 BRA `(.L_x_254) ;  /* 0xfffffffc00f08947 */ /* 0x008fea000383ffff */
[----:B------:R-:W-:Y:S05]  /*a480*/  BRA `(.L_x_255) ;  /* 0xffffff9c00c87947 */ /* 0x000fea000383ffff */
.L_x_81:
[----:B------:R-:W-:-:S07]  /*a490*/  MOV R0, UR5 ;  /* 0x0000000500007c02 */ /* 0x000fce0008000f00 */
.L_x_256:
[----:B-1----:R1:W3:Y:S02]  /*a4a0*/  SYNCS.PHASECHK.TRANS64.TRYWAIT P0, [R0+URZ], R3 ;  /* 0x00000003000075a7 */ /* 0x0022e400080011ff */
[----:B---3--:R-:W-:Y:S05]  /*a4b0*/  @!P0 NANOSLEEP.SYNCS 0x989680 ;  /* 0x009896800000895d */ /* 0x008fea0003900000 */
[----:B------:R-:W3:Y:S02]  /*a4c0*/  @!P0 SYNCS.PHASECHK.TRANS64 P0, [R0+URZ], R3 ;  /* 0x00000003000085a7 */ /* 0x000ee400080010ff */
[----:B---3--:R-:W-:Y:S05]  /*a4d0*/  @!P0 BRA `(.L_x_256) ;  /* 0xfffffffc00f08947 */ /* 0x008fea000383ffff */
[----:B------:R-:W-:Y:S05]  /*a4e0*/  BRA `(.L_x_257) ;  /* 0xffffff9c00d47947 */ /* 0x000fea000383ffff */
.L_x_82:
[----:B------:R-:W-:-:S07]  /*a4f0*/  MOV R0, UR5 ;  /* 0x0000000500007c02 */ /* 0x000fce0008000f00 */
.L_x_258:
[----:B-1----:R1:W3:Y:S02]  /*a500*/  SYNCS.PHASECHK.TRANS64.TRYWAIT P0, [R0+URZ], R3 ;  /* 0x00000003000075a7 */ /* 0x0022e400080011ff */
[----:B---3--:R-:W-:Y:S05]  /*a510*/  @!P0 NANOSLEEP.SYNCS 0x989680 ;  /* 0x009896800000895d */ /* 0x008fea0003900000 */
[----:B------:R-:W3:Y:S02]  /*a520*/  @!P0 SYNCS.PHASECHK.TRANS64 P0, [R0+URZ], R3 ;  /* 0x00000003000085a7 */ /* 0x000ee400080010ff */
[----:B---3--:R-:W-:Y:S05]  /*a530*/  @!P0 BRA `(.L_x_258) ;  /* 0xfffffffc00f08947 */ /* 0x008fea000383ffff */
[----:B------:R-:W-:Y:S05]  /*a540*/  BRA `(.L_x_259) ;  /* 0xffffff9c00e07947 */ /* 0x000fea000383ffff */
.L_x_83:
[----:B------:R-:W-:-:S07]  /*a550*/  MOV R0, UR5 ;  /* 0x0000000500007c02 */ /* 0x000fce0008000f00 */
.L_x_260:
[----:B-1----:R1:W3:Y:S02]  /*a560*/  SYNCS.PHASECHK.TRANS64.TRYWAIT P0, [R0+URZ], R3 ;  /* 0x00000003000075a7 */ /* 0x0022e400080011ff */
[----:B---3--:R-:W-:Y:S05]  /*a570*/  @!P0 NANOSLEEP.SYNCS 0x989680 ;  /* 0x009896800000895d */ /* 0x008fea0003900000 */
[----:B------:R-:W3:Y:S02]  /*a580*/  @!P0 SYNCS.PHASECHK.TRANS64 P0, [R0+URZ], R3 ;  /* 0x00000003000085a7 */ /* 0x000ee400080010ff */
[----:B---3--:R-:W-:Y:S05]  /*a590*/  @!P0 BRA `(.L_x_260) ;  /* 0xfffffffc00f08947 */ /* 0x008fea000383ffff */
[----:B------:R-:W-:Y:S05]  /*a5a0*/  BRA `(.L_x_261) ;  /* 0xffffff9c00ec7947 */ /* 0x000fea000383ffff */
.L_x_84:
[----:B------:R-:W-:-:S07]  /*a5b0*/  MOV R0, UR5 ;  /* 0x0000000500007c02 */ /* 0x000fce0008000f00 */
.L_x_262:
[----:B-1----:R1:W3:Y:S02]  /*a5c0*/  SYNCS.PHASECHK.TRANS64.TRYWAIT P0, [R0+URZ], R3 ;  /* 0x00000003000075a7 */ /* 0x0022e400080011ff */
[----:B---3--:R-:W-:Y:S05]  /*a5d0*/  @!P0 NANOSLEEP.SYNCS 0x989680 ;  /* 0x009896800000895d */ /* 0x008fea0003900000 */
[----:B------:R-:W3:Y:S02]  /*a5e0*/  @!P0 SYNCS.PHASECHK.TRANS64 P0, [R0+URZ], R3 ;  /* 0x00000003000085a7 */ /* 0x000ee400080010ff */
[----:B---3--:R-:W-:Y:S05]  /*a5f0*/  @!P0 BRA `(.L_x_262) ;  /* 0xfffffffc00f08947 */ /* 0x008fea000383ffff */
[----:B------:R-:W-:Y:S05]  /*a600*/  BRA `(.L_x_263) ;  /* 0xffffff9c00f87947 */ /* 0x000fea000383ffff */
.L_x_85:
[----:B------:R-:W-:-:S07]  /*a610*/  MOV R0, UR5 ;  /* 0x0000000500007c02 */ /* 0x000fce0008000f00 */
.L_x_264:
[----:B-1----:R1:W3:Y:S02]  /*a620*/  SYNCS.PHASECHK.TRANS64.TRYWAIT P0, [R0+URZ], R3 ;  /* 0x00000003000075a7 */ /* 0x0022e400080011ff */
[----:B---3--:R-:W-:Y:S05]  /*a630*/  @!P0 NANOSLEEP.SYNCS 0x989680 ;  /* 0x009896800000895d */ /* 0x008fea0003900000 */
[----:B------:R-:W3:Y:S02]  /*a640*/  @!P0 SYNCS.PHASECHK.TRANS64 P0, [R0+URZ], R3 ;  /* 0x00000003000085a7 */ /* 0x000ee400080010ff */
[----:B---3--:R-:W-:Y:S05]  /*a650*/  @!P0 BRA `(.L_x_264) ;  /* 0xfffffffc00f08947 */ /* 0x008fea000383ffff */
[----:B------:R-:W-:Y:S05]  /*a660*/  BRA `(.L_x_265) ;  /* 0xffffffa000047947 */ /* 0x000fea000383ffff */
.L_x_86:
[----:B------:R-:W-:-:S07]  /*a670*/  MOV R0, UR5 ;  /* 0x0000000500007c02 */ /* 0x000fce0008000f00 */
.L_x_266:
[----:B-1----:R1:W3:Y:S02]  /*a680*/  SYNCS.PHASECHK.TRANS64.TRYWAIT P0, [R0+URZ], R3 ;  /* 0x00000003000075a7 */ /* 0x0022e400080011ff */
[----:B---3--:R-:W-:Y:S05]  /*a690*/  @!P0 NANOSLEEP.SYNCS 0x989680 ;  /* 0x009896800000895d */ /* 0x008fea0003900000 */
[----:B------:R-:W3:Y:S02]  /*a6a0*/  @!P0 SYNCS.PHASECHK.TRANS64 P0, [R0+URZ], R3 ;  /* 0x00000003000085a7 */ /* 0x000ee400080010ff */
[----:B---3--:R-:W-:Y:S05]  /*a6b0*/  @!P0 BRA `(.L_x_266) ;  /* 0xfffffffc00f08947 */ /* 0x008fea000383ffff */
[----:B------:R-:W-:Y:S05]  /*a6c0*/  BRA `(.L_x_267) ;  /* 0xffffffa000107947 */ /* 0x000fea000383ffff */
.L_x_87:
[----:B------:R-:W-:-:S07]  /*a6d0*/  MOV R0, UR5 ;  /* 0x0000000500007c02 */ /* 0x000fce0008000f00 */
.L_x_268:
[----:B-1----:R1:W3:Y:S02]  /*a6e0*/  SYNCS.PHASECHK.TRANS64.TRYWAIT P0, [R0+URZ], R3 ;  /* 0x00000003000075a7 */ /* 0x0022e400080011ff */
[----:B---3--:R-:W-:Y:S05]  /*a6f0*/  @!P0 NANOSLEEP.SYNCS 0x989680 ;  /* 0x009896800000895d */ /* 0x008fea0003900000 */
[----:B------:R-:W3:Y:S02]  /*a700*/  @!P0 SYNCS.PHASECHK.TRANS64 P0, [R0+URZ], R3 ;  /* 0x00000003000085a7 */ /* 0x000ee400080010ff */
[----:B---3--:R-:W-:Y:S05]  /*a710*/  @!P0 BRA `(.L_x_268) ;  /* 0xfffffffc00f08947 */ /* 0x008fea000383ffff */
[----:B------:R-:W-:Y:S05]  /*a720*/  BRA `(.L_x_269) ;  /* 0xffffffa0001c7947 */ /* 0x000fea000383ffff */
.L_x_88:
[----:B------:R-:W-:-:S07]  /*a730*/  MOV R0, UR5 ;  /* 0x0000000500007c02 */ /* 0x000fce0008000f00 */
.L_x_270:
[----:B-1----:R1:W3:Y:S02]  /*a740*/  SYNCS.PHASECHK.TRANS64.TRYWAIT P0, [R0+URZ], R3 ;  /* 0x00000003000075a7 */ /* 0x0022e400080011ff */
[----:B---3--:R-:W-:Y:S05]  /*a750*/  @!P0 NANOSLEEP.SYNCS 0x989680 ;  /* 0x009896800000895d */ /* 0x008fea0003900000 */
[----:B------:R-:W3:Y:S02]  /*a760*/  @!P0 SYNCS.PHASECHK.TRANS64 P0, [R0+URZ], R3 ;  /* 0x00000003000085a7 */ /* 0x000ee400080010ff */
[----:B---3--:R-:W-:Y:S05]  /*a770*/  @!P0 BRA `(.L_x_270) ;  /* 0xfffffffc00f08947 */ /* 0x008fea000383ffff */
[----:B------:R-:W-:Y:S05]  /*a780*/  BRA `(.L_x_271) ;  /* 0xffffffa000287947 */ /* 0x000fea000383ffff */
.L_x_89:
[----:B------:R-:W-:-:S07]  /*a790*/  MOV R0, UR5 ;  /* 0x0000000500007c02 */ /* 0x000fce0008000f00 */
.L_x_272:
[----:B-1----:R1:W3:Y:S02]  /*a7a0*/  SYNCS.PHASECHK.TRANS64.TRYWAIT P0, [R0+URZ], R3 ;  /* 0x00000003000075a7 */ /* 0x0022e400080011ff */
[----:B---3--:R-:W-:Y:S05]  /*a7b0*/  @!P0 NANOSLEEP.SYNCS 0x989680 ;  /* 0x009896800000895d */ /* 0x008fea0003900000 */
[----:B------:R-:W3:Y:S02]  /*a7c0*/  @!P0 SYNCS.PHASECHK.TRANS64 P0, [R0+URZ], R3 ;  /* 0x00000003000085a7 */ /* 0x000ee400080010ff */
[----:B---3--:R-:W-:Y:S05]  /*a7d0*/  @!P0 BRA `(.L_x_272) ;  /* 0xfffffffc00f08947 */ /* 0x008fea000383ffff */
[----:B------:R-:W-:Y:S05]  /*a7e0*/  BRA `(.L_x_273) ;  /* 0xffffffa000347947 */ /* 0x000fea000383ffff */
.L_x_90:
[----:B------:R-:W-:-:S07]  /*a7f0*/  MOV R0, UR5 ;  /* 0x0000000500007c02 */ /* 0x000fce0008000f00 */
.L_x_274:
[----:B-1----:R1:W3:Y:S02]  /*a800*/  SYNCS.PHASECHK.TRANS64.TRYWAIT P0, [R0+URZ], R3 ;  /* 0x00000003000075a7 */ /* 0x0022e400080011ff */
[----:B---3--:R-:W-:Y:S05]  /*a810*/  @!P0 NANOSLEEP.SYNCS 0x989680 ;  /* 0x009896800000895d */ /* 0x008fea0003900000 */
[----:B------:R-:W3:Y:S02]  /*a820*/  @!P0 SYNCS.PHASECHK.TRANS64 P0, [R0+URZ], R3 ;  /* 0x00000003000085a7 */ /* 0x000ee400080010ff */
[----:B---3--:R-:W-:Y:S05]  /*a830*/  @!P0 BRA `(.L_x_274) ;  /* 0xfffffffc00f08947 */ /* 0x008fea000383ffff */
[----:B------:R-:W-:Y:S05]  /*a840*/  BRA `(.L_x_275) ;  /* 0xffffffa000407947 */ /* 0x000fea000383ffff */
.L_x_91:
[----:B------:R-:W-:-:S07]  /*a850*/  MOV R0, UR5 ;  /* 0x0000000500007c02 */ /* 0x000fce0008000f00 */
.L_x_276:
[----:B-1----:R1:W3:Y:S02]  /*a860*/  SYNCS.PHASECHK.TRANS64.TRYWAIT P0, [R0+URZ], R3 ;  /* 0x00000003000075a7 */ /* 0x0022e400080011ff */
[----:B---3--:R-:W-:Y:S05]  /*a870*/  @!P0 NANOSLEEP.SYNCS 0x989680 ;  /* 0x009896800000895d */ /* 0x008fea0003900000 */
[----:B------:R-:W3:Y:S02]  /*a880*/  @!P0 SYNCS.PHASECHK.TRANS64 P0, [R0+URZ], R3 ;  /* 0x00000003000085a7 */ /* 0x000ee400080010ff */
[----:B---3--:R-:W-:Y:S05]  /*a890*/  @!P0 BRA `(.L_x_276) ;  /* 0xfffffffc00f08947 */ /* 0x008fea000383ffff */
[----:B------:R-:W-:Y:S05]  /*a8a0*/  BRA `(.L_x_277) ;  /* 0xffffffa0004c7947 */ /* 0x000fea000383ffff */
.L_x_92:
[----:B------:R-:W-:-:S07]  /*a8b0*/  MOV R0, UR5 ;  /* 0x0000000500007c02 */ /* 0x000fce0008000f00 */
.L_x_278:
[----:B-1----:R1:W3:Y:S02]  /*a8c0*/  SYNCS.PHASECHK.TRANS64.TRYWAIT P0, [R0+URZ], R3 ;  /* 0x00000003000075a7 */ /* 0x0022e400080011ff */
[----:B---3--:R-:W-:Y:S05]  /*a8d0*/  @!P0 NANOSLEEP.SYNCS 0x989680 ;  /* 0x009896800000895d */ /* 0x008fea0003900000 */
[----:B------:R-:W3:Y:S02]  /*a8e0*/  @!P0 SYNCS.PHASECHK.TRANS64 P0, [R0+URZ], R3 ;  /* 0x00000003000085a7 */ /* 0x000ee400080010ff */
[----:B---3--:R-:W-:Y:S05]  /*a8f0*/  @!P0 BRA `(.L_x_278) ;  /* 0xfffffffc00f08947 */ /* 0x008fea000383ffff */
[----:B------:R-:W-:Y:S05]  /*a900*/  BRA `(.L_x_279) ;  /* 0xffffffa000587947 */ /* 0x000fea000383ffff */
.L_x_93:
[----:B------:R-:W-:-:S07]  /*a910*/  MOV R0, UR5 ;  /* 0x0000000500007c02 */ /* 0x000fce0008000f00 */
.L_x_280:
[----:B-1----:R1:W3:Y:S02]  /*a920*/  SYNCS.PHASECHK.TRANS64.TRYWAIT P0, [R0+URZ], R3 ;  /* 0x00000003000075a7 */ /* 0x0022e400080011ff */
[----:B---3--:R-:W-:Y:S05]  /*a930*/  @!P0 NANOSLEEP.SYNCS 0x989680 ;  /* 0x009896800000895d */ /* 0x008fea0003900000 */
[----:B------:R-:W3:Y:S02]  /*a940*/  @!P0 SYNCS.PHASECHK.TRANS64 P0, [R0+URZ], R3 ;  /* 0x00000003000085a7 */ /* 0x000ee400080010ff */
[----:B---3--:R-:W-:Y:S05]  /*a950*/  @!P0 BRA `(.L_x_280) ;  /* 0xfffffffc00f08947 */ /* 0x008fea000383ffff */
[----:B------:R-:W-:Y:S05]  /*a960*/  BRA `(.L_x_281) ;  /* 0xffffffa000647947 */ /* 0x000fea000383ffff */
.L_x_94:
[----:B------:R-:W-:-:S07]  /*a970*/  MOV R0, UR5 ;  /* 0x0000000500007c02 */ /* 0x000fce0008000f00 */
.L_x_282:
[----:B-1----:R1:W3:Y:S02]  /*a980*/  SYNCS.PHASECHK.TRANS64.TRYWAIT P0, [R0+URZ], R3 ;  /* 0x00000003000075a7 */ /* 0x0022e400080011ff */
[----:B---3--:R-:W-:Y:S05]  /*a990*/  @!P0 NANOSLEEP.SYNCS 0x989680 ;  /* 0x009896800000895d */ /* 0x008fea0003900000 */
[----:B------:R-:W3:Y:S02]  /*a9a0*/  @!P0 SYNCS.PHASECHK.TRANS64 P0, [R0+URZ], R3 ;  /* 0x00000003000085a7 */ /* 0x000ee400080010ff */
[----:B---3--:R-:W-:Y:S05]  /*a9b0*/  @!P0 BRA `(.L_x_282) ;  /* 0xfffffffc00f08947 */ /* 0x008fea000383ffff */
[----:B------:R-:W-:Y:S05]  /*a9c0*/  BRA `(.L_x_283) ;  /* 0xffffffa000707947 */ /* 0x000fea000383ffff */
.L_x_95:
[----:B------:R-:W-:-:S07]  /*a9d0*/  MOV R0, UR5 ;  /* 0x0000000500007c02 */ /* 0x000fce0008000f00 */
.L_x_284:
[----:B-1----:R1:W3:Y:S02]  /*a9e0*/  SYNCS.PHASECHK.TRANS64.TRYWAIT P0, [R0+URZ], R3 ;  /* 0x00000003000075a7 */ /* 0x0022e400080011ff */
[----:B---3--:R-:W-:Y:S05]  /*a9f0*/  @!P0 NANOSLEEP.SYNCS 0x989680 ;  /* 0x009896800000895d */ /* 0x008fea0003900000 */
[----:B------:R-:W3:Y:S02]  /*aa00*/  @!P0 SYNCS.PHASECHK.TRANS64 P0, [R0+URZ], R3 ;  /* 0x00000003000085a7 */ /* 0x000ee400080010ff */
[----:B---3--:R-:W-:Y:S05]  /*aa10*/  @!P0 BRA `(.L_x_284) ;  /* 0xfffffffc00f08947 */ /* 0x008fea000383ffff */
[----:B------:R-:W-:Y:S05]  /*aa20*/  BRA `(.L_x_285) ;  /* 0xffffffa0007c7947 */ /* 0x000fea000383ffff */
.L_x_96:
[----:B------:R-:W-:-:S07]  /*aa30*/  MOV R0, UR5 ;  /* 0x0000000500007c02 */ /* 0x000fce0008000f00 */
.L_x_286:
[----:B-1----:R1:W3:Y:S02]  /*aa40*/  SYNCS.PHASECHK.TRANS64.TRYWAIT P0, [R0+URZ], R3 ;  /* 0x00000003000075a7 */ /* 0x0022e400080011ff */
[----:B---3--:R-:W-:Y:S05]  /*aa50*/  @!P0 NANOSLEEP.SYNCS 0x989680 ;  /* 0x009896800000895d */ /* 0x008fea0003900000 */
[----:B------:R-:W3:Y:S02]  /*aa60*/  @!P0 SYNCS.PHASECHK.TRANS64 P0, [R0+URZ], R3 ;  /* 0x00000003000085a7 */ /* 0x000ee400080010ff */
[----:B---3--:R-:W-:Y:S05]  /*aa70*/  @!P0 BRA `(.L_x_286) ;  /* 0xfffffffc00f08947 */ /* 0x008fea000383ffff */
[----:B------:R-:W-:Y:S05]  /*aa80*/  BRA `(.L_x_287) ;  /* 0xffffffa000887947 */ /* 0x000fea000383ffff */
.L_x_97:
[----:B------:R-:W-:-:S07]  /*aa90*/  MOV R0, UR5 ;  /* 0x0000000500007c02 */ /* 0x000fce0008000f00 */
.L_x_288:
[----:B-1----:R1:W3:Y:S02]  /*aaa0*/  SYNCS.PHASECHK.TRANS64.TRYWAIT P0, [R0+URZ], R3 ;  /* 0x00000003000075a7 */ /* 0x0022e400080011ff */
[----:B---3--:R-:W-:Y:S05]  /*aab0*/  @!P0 NANOSLEEP.SYNCS 0x989680 ;  /* 0x009896800000895d */ /* 0x008fea0003900000 */
[----:B------:R-:W3:Y:S02]  /*aac0*/  @!P0 SYNCS.PHASECHK.TRANS64 P0, [R0+URZ], R3 ;  /* 0x00000003000085a7 */ /* 0x000ee400080010ff */
[----:B---3--:R-:W-:Y:S05]  /*aad0*/  @!P0 BRA `(.L_x_288) ;  /* 0xfffffffc00f08947 */ /* 0x008fea000383ffff */
[----:B------:R-:W-:Y:S05]  /*aae0*/  BRA `(.L_x_289) ;  /* 0xffffffa000947947 */ /* 0x000fea000383ffff */
.L_x_98:
[----:B------:R-:W-:-:S07]  /*aaf0*/  MOV R0, UR5 ;  /* 0x0000000500007c02 */ /* 0x000fce0008000f00 */
.L_x_290:
[----:B-1----:R1:W3:Y:S02]  /*ab00*/  SYNCS.PHASECHK.TRANS64.TRYWAIT P0, [R0+URZ], R3 ;  /* 0x00000003000075a7 */ /* 0x0022e400080011ff */
[----:B---3--:R-:W-:Y:S05]  /*ab10*/  @!P0 NANOSLEEP.SYNCS 0x989680 ;  /* 0x009896800000895d */ /* 0x008fea0003900000 */
[----:B------:R-:W3:Y:S02]  /*ab20*/  @!P0 SYNCS.PHASECHK.TRANS64 P0, [R0+URZ], R3 ;  /* 0x00000003000085a7 */ /* 0x000ee400080010ff */
[----:B---3--:R-:W-:Y:S05]  /*ab30*/  @!P0 BRA `(.L_x_290) ;  /* 0xfffffffc00f08947 */ /* 0x008fea000383ffff */
[----:B------:R-:W-:Y:S05]  /*ab40*/  BRA `(.L_x_291) ;  /* 0xffffffa000a07947 */ /* 0x000fea000383ffff */
.L_x_99:
[----:B------:R-:W-:-:S07]  /*ab50*/  MOV R0, UR5 ;  /* 0x0000000500007c02 */ /* 0x000fce0008000f00 */
.L_x_292:
[----:B-1----:R1:W3:Y:S02]  /*ab60*/  SYNCS.PHASECHK.TRANS64.TRYWAIT P0, [R0+URZ], R3 ;  /* 0x00000003000075a7 */ /* 0x0022e400080011ff */
[----:B---3--:R-:W-:Y:S05]  /*ab70*/  @!P0 NANOSLEEP.SYNCS 0x989680 ;  /* 0x009896800000895d */ /* 0x008fea0003900000 */
[----:B------:R-:W3:Y:S02]  /*ab80*/  @!P0 SYNCS.PHASECHK.TRANS64 P0, [R0+URZ], R3 ;  /* 0x00000003000085a7 */ /* 0x000ee400080010ff */
[----:B---3--:R-:W-:Y:S05]  /*ab90*/  @!P0 BRA `(.L_x_292) ;  /* 0xfffffffc00f08947 */ /* 0x008fea000383ffff */
[----:B------:R-:W-:Y:S05]  /*aba0*/  BRA `(.L_x_293) ;  /* 0xffffffa000ac7947 */ /* 0x000fea000383ffff */
.L_x_100:
[----:B------:R-:W-:-:S07]  /*abb0*/  MOV R0, UR5 ;  /* 0x0000000500007c02 */ /* 0x000fce0008000f00 */
.L_x_294:
[----:B-1----:R1:W3:Y:S02]  /*abc0*/  SYNCS.PHASECHK.TRANS64.TRYWAIT P0, [R0+URZ], R3 ;  /* 0x00000003000075a7 */ /* 0x0022e400080011ff */
[----:B---3--:R-:W-:Y:S05]  /*abd0*/  @!P0 NANOSLEEP.SYNCS 0x989680 ;  /* 0x009896800000895d */ /* 0x008fea0003900000 */
[----:B------:R-:W3:Y:S02]  /*abe0*/  @!P0 SYNCS.PHASECHK.TRANS64 P0, [R0+URZ], R3 ;  /* 0x00000003000085a7 */ /* 0x000ee400080010ff */
[----:B---3--:R-:W-:Y:S05]  /*abf0*/  @!P0 BRA `(.L_x_294) ;  /* 0xfffffffc00f08947 */ /* 0x008fea000383ffff */
[----:B------:R-:W-:Y:S05]  /*ac00*/  BRA `(.L_x_295) ;  /* 0xffffffa000b87947 */ /* 0x000fea000383ffff */
.L_x_101:
[----:B------:R-:W-:-:S07]  /*ac10*/  MOV R0, UR5 ;  /* 0x0000000500007c02 */ /* 0x000fce0008000f00 */
.L_x_296:
[----:B-1----:R1:W3:Y:S02]  /*ac20*/  SYNCS.PHASECHK.TRANS64.TRYWAIT P0, [R0+URZ], R3 ;  /* 0x00000003000075a7 */ /* 0x0022e400080011ff */
[----:B---3--:R-:W-:Y:S05]  /*ac30*/  @!P0 NANOSLEEP.SYNCS 0x989680 ;  /* 0x009896800000895d */ /* 0x008fea0003900000 */
[----:B------:R-:W3:Y:S02]  /*ac40*/  @!P0 SYNCS.PHASECHK.TRANS64 P0, [R0+URZ], R3 ;  /* 0x00000003000085a7 */ /* 0x000ee400080010ff */
[----:B---3--:R-:W-:Y:S05]  /*ac50*/  @!P0 BRA `(.L_x_296) ;  /* 0xfffffffc00f08947 */ /* 0x008fea000383ffff */
[----:B------:R-:W-:Y:S05]  /*ac60*/  BRA `(.L_x_297) ;  /* 0xffffffa000c47947 */ /* 0x000fea000383ffff */
.L_x_102:
[----:B------:R-:W-:-:S07]  /*ac70*/  MOV R0, UR5 ;  /* 0x0000000500007c02 */ /* 0x000fce0008000f00 */
.L_x_298:
[----:B-1----:R1:W3:Y:S02]  /*ac80*/  SYNCS.PHASECHK.TRANS64.TRYWAIT P0, [R0+URZ], R3 ;  /* 0x00000003000075a7 */ /* 0x0022e400080011ff */
[----:B---3--:R-:W-:Y:S05]  /*ac90*/  @!P0 NANOSLEEP.SYNCS 0x989680 ;  /* 0x009896800000895d */ /* 0x008fea0003900000 */
[----:B------:R-:W3:Y:S02]  /*aca0*/  @!P0 SYNCS.PHASECHK.TRANS64 P0, [R0+URZ], R3 ;  /* 0x00000003000085a7 */ /* 0x000ee400080010ff */
[----:B---3--:R-:W-:Y:S05]  /*acb0*/  @!P0 BRA `(.L_x_298) ;  /* 0xfffffffc00f08947 */ /* 0x008fea000383ffff */
[----:B------:R-:W-:Y:S05]  /*acc0*/  BRA `(.L_x_299) ;  /* 0xffffffa000d07947 */ /* 0x000fea000383ffff */
.L_x_103:
[----:B------:R-:W-:-:S07]  /*acd0*/  MOV R0, UR5 ;  /* 0x0000000500007c02 */ /* 0x000fce0008000f00 */
.L_x_300:
[----:B-1----:R1:W3:Y:S02]  /*ace0*/  SYNCS.PHASECHK.TRANS64.TRYWAIT P0, [R0+URZ], R3 ;  /* 0x00000003000075a7 */ /* 0x0022e400080011ff */
[----:B---3--:R-:W-:Y:S05]  /*acf0*/  @!P0 NANOSLEEP.SYNCS 0x989680 ;  /* 0x009896800000895d */ /* 0x008fea0003900000 */
[----:B------:R-:W3:Y:S02]  /*ad00*/  @!P0 SYNCS.PHASECHK.TRANS64 P0, [R0+URZ], R3 ;  /* 0x00000003000085a7 */ /* 0x000ee400080010ff */
[----:B---3--:R-:W-:Y:S05]  /*ad10*/  @!P0 BRA `(.L_x_300) ;  /* 0xfffffffc00f08947 */ /* 0x008fea000383ffff */
[----:B------:R-:W-:Y:S05]  /*ad20*/  BRA `(.L_x_301) ;  /* 0xffffffa000dc7947 */ /* 0x000fea000383ffff */
.L_x_104:
[----:B------:R-:W-:-:S07]  /*ad30*/  MOV R0, UR5 ;  /* 0x0000000500007c02 */ /* 0x000fce0008000f00 */
.L_x_302:
[----:B-1----:R1:W3:Y:S02]  /*ad40*/  SYNCS.PHASECHK.TRANS64.TRYWAIT P0, [R0+URZ], R3 ;  /* 0x00000003000075a7 */ /* 0x0022e400080011ff */
[----:B---3--:R-:W-:Y:S05]  /*ad50*/  @!P0 NANOSLEEP.SYNCS 0x989680 ;  /* 0x009896800000895d */ /* 0x008fea0003900000 */
[----:B------:R-:W3:Y:S02]  /*ad60*/  @!P0 SYNCS.PHASECHK.TRANS64 P0, [R0+URZ], R3 ;  /* 0x00000003000085a7 */ /* 0x000ee400080010ff */
[----:B---3--:R-:W-:Y:S05]  /*ad70*/  @!P0 BRA `(.L_x_302) ;  /* 0xfffffffc00f08947 */ /* 0x008fea000383ffff */
[----:B------:R-:W-:Y:S05]  /*ad80*/  BRA `(.L_x_303) ;  /* 0xffffffa000e87947 */ /* 0x000fea000383ffff */
.L_x_105:
[----:B------:R-:W-:-:S07]  /*ad90*/  MOV R0, UR5 ;  /* 0x0000000500007c02 */ /* 0x000fce0008000f00 */
.L_x_304:
[----:B-1----:R1:W3:Y:S02]  /*ada0*/  SYNCS.PHASECHK.TRANS64.TRYWAIT P0, [R0+URZ], R3 ;  /* 0x00000003000075a7 */ /* 0x0022e400080011ff */
[----:B---3--:R-:W-:Y:S05]  /*adb0*/  @!P0 NANOSLEEP.SYNCS 0x989680 ;  /* 0x009896800000895d */ /* 0x008fea0003900000 */
[----:B------:R-:W3:Y:S02]  /*adc0*/  @!P0 SYNCS.PHASECHK.TRANS64 P0, [R0+URZ], R3 ;  /* 0x00000003000085a7 */ /* 0x000ee400080010ff */
[----:B---3--:R-:W-:Y:S05]  /*add0*/  @!P0 BRA `(.L_x_304) ;  /* 0xfffffffc00f08947 */ /* 0x008fea000383ffff */
[----:B------:R-:W-:Y:S05]  /*ade0*/  BRA `(.L_x_305) ;  /* 0xffffffa000f47947 */ /* 0x000fea000383ffff */
.L_x_106:
[----:B------:R-:W-:-:S07]  /*adf0*/  MOV R0, UR5 ;  /* 0x0000000500007c02 */ /* 0x000fce0008000f00 */
.L_x_306:
[----:B-1----:R1:W3:Y:S02]  /*ae00*/  SYNCS.PHASECHK.TRANS64.TRYWAIT P0, [R0+URZ], R3 ;  /* 0x00000003000075a7 */ /* 0x0022e400080011ff */
[----:B---3--:R-:W-:Y:S05]  /*ae10*/  @!P0 NANOSLEEP.SYNCS 0x989680 ;  /* 0x009896800000895d */ /* 0x008fea0003900000 */
[----:B------:R-:W3:Y:S02]  /*ae20*/  @!P0 SYNCS.PHASECHK.TRANS64 P0, [R0+URZ], R3 ;  /* 0x00000003000085a7 */ /* 0x000ee400080010ff */
[----:B---3--:R-:W-:Y:S05]  /*ae30*/  @!P0 BRA `(.L_x_306) ;  /* 0xfffffffc00f08947 */ /* 0x008fea000383ffff */
[----:B------:R-:W-:Y:S05]  /*ae40*/  BRA `(.L_x_307) ;  /* 0xffffffa400007947 */ /* 0x000fea000383ffff */
.L_x_107:
[----:B------:R-:W-:-:S07]  /*ae50*/  MOV R0, UR5 ;  /* 0x0000000500007c02 */ /* 0x000fce0008000f00 */
.L_x_308:
[----:B-1----:R1:W3:Y:S02]  /*ae60*/  SYNCS.PHASECHK.TRANS64.TRYWAIT P0, [R0+URZ], R3 ;  /* 0x00000003000075a7 */ /* 0x0022e400080011ff */
[----:B---3--:R-:W-:Y:S05]  /*ae70*/  @!P0 NANOSLEEP.SYNCS 0x989680 ;  /* 0x009896800000895d */ /* 0x008fea0003900000 */
[----:B------:R-:W3:Y:S02]  /*ae80*/  @!P0 SYNCS.PHASECHK.TRANS64 P0, [R0+URZ], R3 ;  /* 0x00000003000085a7 */ /* 0x000ee400080010ff */
[----:B---3--:R-:W-:Y:S05]  /*ae90*/  @!P0 BRA `(.L_x_308) ;  /* 0xfffffffc00f08947 */ /* 0x008fea000383ffff */
[----:B------:R-:W-:Y:S05]  /*aea0*/  BRA `(.L_x_309) ;  /* 0xffffffa4000c7947 */ /* 0x000fea000383ffff */
.L_x_108:
[----:B------:R-:W-:-:S07]  /*aeb0*/  MOV R0, UR5 ;  /* 0x0000000500007c02 */ /* 0x000fce0008000f00 */
.L_x_310:
[----:B-1----:R1:W3:Y:S02]  /*aec0*/  SYNCS.PHASECHK.TRANS64.TRYWAIT P0, [R0+URZ], R3 ;  /* 0x00000003000075a7 */ /* 0x0022e400080011ff */
[----:B---3--:R-:W-:Y:S05]  /*aed0*/  @!P0 NANOSLEEP.SYNCS 0x989680 ;  /* 0x009896800000895d */ /* 0x008fea0003900000 */
[----:B------:R-:W3:Y:S02]  /*aee0*/  @!P0 SYNCS.PHASECHK.TRANS64 P0, [R0+URZ], R3 ;  /* 0x00000003000085a7 */ /* 0x000ee400080010ff */
[----:B---3--:R-:W-:Y:S05]  /*aef0*/  @!P0 BRA `(.L_x_310) ;  /* 0xfffffffc00f08947 */ /* 0x008fea000383ffff */
[----:B------:R-:W-:Y:S05]  /*af00*/  BRA `(.L_x_311) ;  /* 0xffffffa400187947 */ /* 0x000fea000383ffff */
.L_x_109:
[----:B------:R-:W-:-:S07]  /*af10*/  MOV R0, UR5 ;  /* 0x0000000500007c02 */ /* 0x000fce0008000f00 */
.L_x_312:
[----:B-1----:R1:W3:Y:S02]  /*af20*/  SYNCS.PHASECHK.TRANS64.TRYWAIT P0, [R0+URZ], R3 ;  /* 0x00000003000075a7 */ /* 0x0022e400080011ff */
[----:B---3--:R-:W-:Y:S05]  /*af30*/  @!P0 NANOSLEEP.SYNCS 0x989680 ;  /* 0x009896800000895d */ /* 0x008fea0003900000 */
[----:B------:R-:W3:Y:S02]  /*af40*/  @!P0 SYNCS.PHASECHK.TRANS64 P0, [R0+URZ], R3 ;  /* 0x00000003000085a7 */ /* 0x000ee400080010ff */
[----:B---3--:R-:W-:Y:S05]  /*af50*/  @!P0 BRA `(.L_x_312) ;  /* 0xfffffffc00f08947 */ /* 0x008fea000383ffff */
[----:B------:R-:W-:Y:S05]  /*af60*/  BRA `(.L_x_313) ;  /* 0xffffffa400247947 */ /* 0x000fea000383ffff */
.L_x_110:
[----:B------:R-:W-:-:S07]  /*af70*/  MOV R0, UR5 ;  /* 0x0000000500007c02 */ /* 0x000fce0008000f00 */
.L_x_314:
[----:B-1----:R1:W3:Y:S02]  /*af80*/  SYNCS.PHASECHK.TRANS64.TRYWAIT P0, [R0+URZ], R3 ;  /* 0x00000003000075a7 */ /* 0x0022e400080011ff */
[----:B---3--:R-:W-:Y:S05]  /*af90*/  @!P0 NANOSLEEP.SYNCS 0x989680 ;  /* 0x009896800000895d */ /* 0x008fea0003900000 */
[----:B------:R-:W3:Y:S02]  /*afa0*/  @!P0 SYNCS.PHASECHK.TRANS64 P0, [R0+URZ], R3 ;  /* 0x00000003000085a7 */ /* 0x000ee400080010ff */
[----:B---3--:R-:W-:Y:S05]  /*afb0*/  @!P0 BRA `(.L_x_314) ;  /* 0xfffffffc00f08947 */ /* 0x008fea000383ffff */
[----:B------:R-:W-:Y:S05]  /*afc0*/  BRA `(.L_x_315) ;  /* 0xffffffa400307947 */ /* 0x000fea000383ffff */
.L_x_111:
[----:B------:R-:W-:-:S07]  /*afd0*/  MOV R0, UR5 ;  /* 0x0000000500007c02 */ /* 0x000fce0008000f00 */
.L_x_316:
[----:B-1----:R1:W3:Y:S02]  /*afe0*/  SYNCS.PHASECHK.TRANS64.TRYWAIT P0, [R0+URZ], R3 ;  /* 0x00000003000075a7 */ /* 0x0022e400080011ff */
[----:B---3--:R-:W-:Y:S05]  /*aff0*/  @!P0 NANOSLEEP.SYNCS 0x989680 ;  /* 0x009896800000895d */ /* 0x008fea0003900000 */
[----:B------:R-:W3:Y:S02]  /*b000*/  @!P0 SYNCS.PHASECHK.TRANS64 P0, [R0+URZ], R3 ;  /* 0x00000003000085a7 */ /* 0x000ee400080010ff */
[----:B---3--:R-:W-:Y:S05]  /*b010*/  @!P0 BRA `(.L_x_316) ;  /* 0xfffffffc00f08947 */ /* 0x008fea000383ffff */
[----:B------:R-:W-:Y:S05]  /*b020*/  BRA `(.L_x_317) ;  /* 0xffffffa4003c7947 */ /* 0x000fea000383ffff */
.L_x_112:
[----:B------:R-:W-:-:S07]  /*b030*/  MOV R0, UR5 ;  /* 0x0000000500007c02 */ /* 0x000fce0008000f00 */
.L_x_318:
[----:B-1----:R1:W3:Y:S02]  /*b040*/  SYNCS.PHASECHK.TRANS64.TRYWAIT P0, [R0+URZ], R3 ;  /* 0x00000003000075a7 */ /* 0x0022e400080011ff */
[----:B---3--:R-:W-:Y:S05]  /*b050*/  @!P0 NANOSLEEP.SYNCS 0x989680 ;  /* 0x009896800000895d */ /* 0x008fea0003900000 */
[----:B------:R-:W3:Y:S02]  /*b060*/  @!P0 SYNCS.PHASECHK.TRANS64 P0, [R0+URZ], R3 ;  /* 0x00000003000085a7 */ /* 0x000ee400080010ff */
[----:B---3--:R-:W-:Y:S05]  /*b070*/  @!P0 BRA `(.L_x_318) ;  /* 0xfffffffc00f08947 */ /* 0x008fea000383ffff */
[----:B------:R-:W-:Y:S05]  /*b080*/  BRA `(.L_x_319) ;  /* 0xffffffa400487947 */ /* 0x000fea000383ffff */
.L_x_113:
[----:B------:R-:W-:-:S07]  /*b090*/  MOV R0, UR5 ;  /* 0x0000000500007c02 */ /* 0x000fce0008000f00 */
.L_x_320:
[----:B-1----:R1:W3:Y:S02]  /*b0a0*/  SYNCS.PHASECHK.TRANS64.TRYWAIT P0, [R0+URZ], R3 ;  /* 0x00000003000075a7 */ /* 0x0022e400080011ff */
[----:B---3--:R-:W-:Y:S05]  /*b0b0*/  @!P0 NANOSLEEP.SYNCS 0x989680 ;  /* 0x009896800000895d */ /* 0x008fea0003900000 */
[----:B------:R-:W3:Y:S02]  /*b0c0*/  @!P0 SYNCS.PHASECHK.TRANS64 P0, [R0+URZ], R3 ;  /* 0x00000003000085a7 */ /* 0x000ee400080010ff */
[----:B---3--:R-:W-:Y:S05]  /*b0d0*/  @!P0 BRA `(.L_x_320) ;  /* 0xfffffffc00f08947 */ /* 0x008fea000383ffff */
[----:B------:R-:W-:Y:S05]  /*b0e0*/  BRA `(.L_x_321) ;  /* 0xffffffa400547947 */ /* 0x000fea000383ffff */
.L_x_114:
[----:B------:R-:W-:-:S07]  /*b0f0*/  MOV R0, UR5 ;  /* 0x0000000500007c02 */ /* 0x000fce0008000f00 */
.L_x_322:
[----:B-1----:R1:W3:Y:S02]  /*b100*/  SYNCS.PHASECHK.TRANS64.TRYWAIT P0, [R0+URZ], R3 ;  /* 0x00000003000075a7 */ /* 0x0022e400080011ff */
[----:B---3--:R-:W-:Y:S05]  /*b110*/  @!P0 NANOSLEEP.SYNCS 0x989680 ;  /* 0x009896800000895d */ /* 0x008fea0003900000 */
[----:B------:R-:W3:Y:S02]  /*b120*/  @!P0 SYNCS.PHASECHK.TRANS64 P0, [R0+URZ], R3 ;  /* 0x00000003000085a7 */ /* 0x000ee400080010ff */
[----:B---3--:R-:W-:Y:S05]  /*b130*/  @!P0 BRA `(.L_x_322) ;  /* 0xfffffffc00f08947 */ /* 0x008fea000383ffff */
[----:B------:R-:W-:Y:S05]  /*b140*/  BRA `(.L_x_323) ;  /* 0xffffffa400607947 */ /* 0x000fea000383ffff */
.L_x_117:
[----:B--2---:R2:W3:Y:S02]  /*b150*/  SYNCS.PHASECHK.TRANS64.TRYWAIT P0, [R2+URZ+0x510], R4 ;  /* 0x00051004020075a7 */ /* 0x0044e400080011ff */
[----:B---3--:R-:W-:Y:S05]  /*b160*/  @!P0 NANOSLEEP.SYNCS 0x989680 ;  /* 0x009896800000895d */ /* 0x008fea0003900000 */
[----:B------:R-:W3:Y:S02]  /*b170*/  @!P0 SYNCS.PHASECHK.TRANS64 P0, [R2+URZ+0x510], R4 ;  /* 0x00051004020085a7 */ /* 0x000ee400080010ff */
[----:B---3--:R-:W-:Y:S05]  /*b180*/  @!P0 BRA `(.L_x_117) ;  /* 0xfffffffc00f08947 */ /* 0x008fea000383ffff */
[----:B------:R-:W-:Y:S05]  /*b190*/  BRA `(.L_x_324) ;  /* 0xffffffa400c47947 */ /* 0x000fea000383ffff */
.L_x_118:
[----:B------:R-:W-:-:S07]  /*b1a0*/  MOV R2, UR4 ;  /* 0x0000000400027c02 */ /* 0x000fce0008000f00 */
.L_x_325:
[----:B--2---:R2:W3:Y:S02]  /*b1b0*/  SYNCS.PHASECHK.TRANS64.TRYWAIT P0, [R2+URZ+0x4c0], R5 ;  /* 0x0004c005020075a7 */ /* 0x0044e400080011ff */
[----:B---3--:R-:W-:Y:S05]  /*b1c0*/  @!P0 NANOSLEEP.SYNCS 0x989680 ;  /* 0x009896800000895d */ /* 0x008fea0003900000 */
[----:B------:R-:W3:Y:S02]  /*b1d0*/  @!P0 SYNCS.PHASECHK.TRANS64 P0, [R2+URZ+0x4c0], R5 ;  /* 0x0004c005020085a7 */ /* 0x000ee400080010ff */
[----:B---3--:R-:W-:Y:S05]  /*b1e0*/  @!P0 BRA `(.L_x_325) ;  /* 0xfffffffc00f08947 */ /* 0x008fea000383ffff */
[----:B------:R-:W-:Y:S05]  /*b1f0*/  BRA `(.L_x_326) ;  /* 0xffffffa400d47947 */ /* 0x000fea000383ffff */
.L_x_119:
[----:B--2---:R2:W3:Y:S02]  /*b200*/  SYNCS.PHASECHK.TRANS64.TRYWAIT P1, [R2+URZ+0x4b0], R4 ;  /* 0x0004b004020075a7 */ /* 0x0044e400080211ff */
[----:B---3--:R-:W-:Y:S05]  /*b210*/  @!P1 NANOSLEEP.SYNCS 0x989680 ;  /* 0x009896800000995d */ /* 0x008fea0003900000 */
[----:B------:R-:W3:Y:S02]  /*b220*/  @!P1 SYNCS.PHASECHK.TRANS64 P1, [R2+URZ+0x4b0], R4 ;  /* 0x0004b004020095a7 */ /* 0x000ee400080210ff */
[----:B---3--:R-:W-:Y:S05]  /*b230*/  @!P1 BRA `(.L_x_119) ;  /* 0xfffffffc00f09947 */ /* 0x008fea000383ffff */
[----:B------:R-:W-:Y:S05]  /*b240*/  BRA `(.L_x_327) ;  /* 0xffffffa800047947 */ /* 0x000fea000383ffff */
.L_x_122:
[----:B------:R-:W-:-:S07]  /*b250*/  MOV R0, UR4 ;  /* 0x0000000400007c02 */ /* 0x000fce0008000f00 */
.L_x_328:
[----:B--2---:R2:W3:Y:S02]  /*b260*/  SYNCS.PHASECHK.TRANS64.TRYWAIT P0, [R0+URZ+0x4c0], R2 ;  /* 0x0004c002000075a7 */ /* 0x0044e400080011ff */
[----:B---3--:R-:W-:Y:S05]  /*b270*/  @!P0 NANOSLEEP.SYNCS 0x989680 ;  /* 0x009896800000895d */ /* 0x008fea0003900000 */
[----:B------:R-:W3:Y:S02]  /*b280*/  @!P0 SYNCS.PHASECHK.TRANS64 P0, [R0+URZ+0x4c0], R2 ;  /* 0x0004c002000085a7 */ /* 0x000ee400080010ff */
[----:B---3--:R-:W-:Y:S05]  /*b290*/  @!P0 BRA `(.L_x_328) ;  /* 0xfffffffc00f08947 */ /* 0x008fea000383ffff */
[----:B------:R-:W-:Y:S05]  /*b2a0*/  BRA `(.L_x_121) ;  /* 0xffffffa800587947 */ /* 0x000fea000383ffff */
.L_x_129:
[----:B-1----:R1:W2:Y:S02]  /*b2b0*/  SYNCS.PHASECHK.TRANS64.TRYWAIT P1, [R0+URZ+0x4b0], R2 ;  /* 0x0004b002000075a7 */ /* 0x0022a400080211ff */
[----:B--2---:R-:W-:Y:S05]  /*b2c0*/  @!P1 NANOSLEEP.SYNCS 0x989680 ;  /* 0x009896800000995d */ /* 0x004fea0003900000 */
[----:B------:R-:W2:Y:S02]  /*b2d0*/  @!P1 SYNCS.PHASECHK.TRANS64 P1, [R0+URZ+0x4b0], R2 ;  /* 0x0004b002000095a7 */ /* 0x000ea400080210ff */
[----:B--2---:R-:W-:Y:S05]  /*b2e0*/  @!P1 BRA `(.L_x_129) ;  /* 0xfffffffc00f09947 */ /* 0x004fea000383ffff */
[----:B------:R-:W-:Y:S05]  /*b2f0*/  BRA `(.L_x_329) ;  /* 0xffffffac00b87947 */ /* 0x000fea000383ffff */
.L_x_130:
[----:B------:R-:W-:-:S07]  /*b300*/  MOV R2, UR19 ;  /* 0x0000001300027c02 */ /* 0x000fce0008000f00 */
.L_x_330:
[----:B-1----:R1:W2:Y:S02]  /*b310*/  SYNCS.PHASECHK.TRANS64.TRYWAIT P0, [R2+URZ+0x4f0], R0 ;  /* 0x0004f000020075a7 */ /* 0x0022a400080011ff */
[----:B--2---:R-:W-:Y:S05]  /*b320*/  @!P0 NANOSLEEP.SYNCS 0x989680 ;  /* 0x009896800000895d */ /* 0x004fea0003900000 */
[----:B------:R-:W2:Y:S02]  /*b330*/  @!P0 SYNCS.PHASECHK.TRANS64 P0, [R2+URZ+0x4f0], R0 ;  /* 0x0004f000020085a7 */ /* 0x000ea400080010ff */
[----:B--2---:R-:W-:Y:S05]  /*b340*/  @!P0 BRA `(.L_x_330) ;  /* 0xfffffffc00f08947 */ /* 0x004fea000383ffff */
[----:B------:R-:W-:Y:S05]  /*b350*/  BRA `(.L_x_331) ;  /* 0xffffffac00ec7947 */ /* 0x000fea000383ffff */
.L_x_133:
[----:B------:R-:W-:Y:S07]  /*b360*/  MOV R0, UR6 ;  /* 0x0000000600007c02 */ /* 0x000fee0008000f00 */
.L_x_332:
[----:B-1----:R1:W2:Y:S02]  /*b370*/  SYNCS.PHASECHK.TRANS64.TRYWAIT P0, [R0+URZ], R2 ;  /* 0x00000002000075a7 */ /* 0x0022a400080011ff */
[----:B--2---:R-:W-:Y:S05]  /*b380*/  @!P0 NANOSLEEP.SYNCS 0x989680 ;  /* 0x009896800000895d */ /* 0x004fea0003900000 */
[----:B------:R-:W2:Y:S02]  /*b390*/  @!P0 SYNCS.PHASECHK.TRANS64 P0, [R0+URZ], R2 ;  /* 0x00000002000085a7 */ /* 0x000ea400080010ff */
[----:B--2---:R-:W-:Y:S05]  /*b3a0*/  @!P0 BRA `(.L_x_332) ;  /* 0xfffffffc00f08947 */ /* 0x004fea000383ffff */
[----:B------:R-:W-:Y:S05]  /*b3b0*/  BRA `(.L_x_132) ;  /* 0xffffffb000247947 */ /* 0x000fea000383ffff */
.L_x_136:
[----:B------:R-:W-:-:S07]  /*b3c0*/  MOV R0, UR4 ;  /* 0x0000000400007c02 */ /* 0x000fce0008000f00 */
.L_x_333:
[----:B--2---:R2:W4:Y:S02]  /*b3d0*/  SYNCS.PHASECHK.TRANS64.TRYWAIT P0, [R0+URZ], R2 ;  /* 0x00000002000075a7 */ /* 0x00452400080011ff */
[----:B----4-:R-:W-:Y:S05]  /*b3e0*/  @!P0 NANOSLEEP.SYNCS 0x989680 ;  /* 0x009896800000895d */ /* 0x010fea0003900000 */
[----:B------:R-:W4:Y:S02]  /*b3f0*/  @!P0 SYNCS.PHASECHK.TRANS64 P0, [R0+URZ], R2 ;  /* 0x00000002000085a7 */ /* 0x000f2400080010ff */
[----:B----4-:R-:W-:Y:S05]  /*b400*/  @!P0 BRA `(.L_x_333) ;  /* 0xfffffffc00f08947 */ /* 0x010fea000383ffff */
[----:B------:R-:W-:Y:S05]  /*b410*/  BRA `(.L_x_334) ;  /* 0xffffffb000c47947 */ /* 0x000fea000383ffff */
.L_x_137:
[----:B------:R-:W-:-:S07]  /*b420*/  MOV R0, UR5 ;  /* 0x0000000500007c02 */ /* 0x000fce0008000f00 */
.L_x_335:
[----:B-1----:R1:W2:Y:S02]  /*b430*/  SYNCS.PHASECHK.TRANS64.TRYWAIT P0, [R0+URZ], R3 ;  /* 0x00000003000075a7 */ /* 0x0022a400080011ff */
[----:B--2---:R-:W-:Y:S05]  /*b440*/  @!P0 NANOSLEEP.SYNCS 0x989680 ;  /* 0x009896800000895d */ /* 0x004fea0003900000 */
[----:B------:R-:W2:Y:S02]  /*b450*/  @!P0 SYNCS.PHASECHK.TRANS64 P0, [R0+URZ], R3 ;  /* 0x00000003000085a7 */ /* 0x000ea400080010ff */
[----:B--2---:R-:W-:Y:S05]  /*b460*/  @!P0 BRA `(.L_x_335) ;  /* 0xfffffffc00f08947 */ /* 0x004fea000383ffff */
[----:B------:R-:W-:Y:S05]  /*b470*/  BRA `(.L_x_336) ;  /* 0xffffffb000d07947 */ /* 0x000fea000383ffff */
.L_x_138:
[----:B------:R-:W-:-:S07]  /*b480*/  MOV R0, UR5 ;  /* 0x0000000500007c02 */ /* 0x000fce0008000f00 */
.L_x_337:
[----:B-1----:R1:W2:Y:S02]  /*b490*/  SYNCS.PHASECHK.TRANS64.TRYWAIT P0, [R0+URZ], R3 ;  /* 0x00000003000075a7 */ /* 0x0022a400080011ff */
[----:B--2---:R-:W-:Y:S05]  /*b4a0*/  @!P0 NANOSLEEP.SYNCS 0x989680 ;  /* 0x009896800000895d */ /* 0x004fea0003900000 */
[----:B------:R-:W2:Y:S02]  /*b4b0*/  @!P0 SYNCS.PHASECHK.TRANS64 P0, [R0+URZ], R3 ;  /* 0x00000003000085a7 */ /* 0x000ea400080010ff */
[----:B--2---:R-:W-:Y:S05]  /*b4c0*/  @!P0 BRA `(.L_x_337) ;  /* 0xfffffffc00f08947 */ /* 0x004fea000383ffff */
[----:B------:R-:W-:Y:S05]  /*b4d0*/  BRA `(.L_x_338) ;  /* 0xffffffb000dc7947 */ /* 0x000fea000383ffff */
.L_x_139:
[----:B-1----:R-:W-:-:S07]  /*b4e0*/  MOV R0, UR4 ;  /* 0x0000000400007c02 */ /* 0x002fce0008000f00 */
.L_x_339:
[----:B-1----:R1:W2:Y:S02]  /*b4f0*/  SYNCS.PHASECHK.TRANS64.TRYWAIT P0, [R0+URZ], R2 ;  /* 0x00000002000075a7 */ /* 0x0022a400080011ff */
[----:B--2---:R-:W-:Y:S05]  /*b500*/  @!P0 NANOSLEEP.SYNCS 0x989680 ;  /* 0x009896800000895d */ /* 0x004fea0003900000 */
[----:B------:R-:W2:Y:S02]  /*b510*/  @!P0 SYNCS.PHASECHK.TRANS64 P0, [R0+URZ], R2 ;  /* 0x00000002000085a7 */ /* 0x000ea400080010ff */
[----:B--2---:R-:W-:Y:S05]  /*b520*/  @!P0 BRA `(.L_x_339) ;  /* 0xfffffffc00f08947 */ /* 0x004fea000383ffff */
[----:B------:R-:W-:Y:S05]  /*b530*/  BRA `(.L_x_340) ;  /* 0xffffffb000e87947 */ /* 0x000fea000383ffff */
.L_x_144:
[----:B--2---:R2:W3:Y:S02]  /*b540*/  SYNCS.PHASECHK.TRANS64.TRYWAIT P0, [R3+URZ+0x4b0], R0 ;  /* 0x0004b000030075a7 */ /* 0x0044e400080011ff */
[----:B---3--:R-:W-:Y:S05]  /*b550*/  @!P0 NANOSLEEP.SYNCS 0x989680 ;  /* 0x009896800000895d */ /* 0x008fea0003900000 */
[----:B------:R-:W3:Y:S02]  /*b560*/  @!P0 SYNCS.PHASECHK.TRANS64 P0, [R3+URZ+0x4b0], R0 ;  /* 0x0004b000030085a7 */ /* 0x000ee400080010ff */
[----:B---3--:R-:W-:Y:S05]  /*b570*/  @!P0 BRA `(.L_x_144) ;  /* 0xfffffffc00f08947 */ /* 0x008fea000383ffff */
[----:B------:R-:W-:Y:S05]  /*b580*/  BRA `(.L_x_341) ;  /* 0xffffffb800107947 */ /* 0x000fea000383ffff */
.L_x_147:
[----:B--2---:R-:W-:Y:S07]  /*b590*/  MOV R0, UR24 ;  /* 0x0000001800007c02 */ /* 0x004fee0008000f00 */
.L_x_342:
[----:B--2---:R2:W3:Y:S02]  /*b5a0*/  SYNCS.PHASECHK.TRANS64.TRYWAIT P1, [R0+URZ+0x4a8], R2 ;  /* 0x0004a802000075a7 */ /* 0x0044e400080211ff */
[----:B---3--:R-:W-:Y:S05]  /*b5b0*/  @!P1 NANOSLEEP.SYNCS 0x989680 ;  /* 0x009896800000995d */ /* 0x008fea0003900000 */
[----:B------:R-:W3:Y:S02]  /*b5c0*/  @!P1 SYNCS.PHASECHK.TRANS64 P1, [R0+URZ+0x4a8], R2 ;  /* 0x0004a802000095a7 */ /* 0x000ee400080210ff */
[----:B---3--:R-:W-:Y:S05]  /*b5d0*/  @!P1 BRA `(.L_x_342) ;  /* 0xfffffffc00f09947 */ /* 0x008fea000383ffff */
[----:B------:R-:W-:Y:S05]  /*b5e0*/  BRA `(.L_x_146) ;  /* 0xffffffbc00807947 */ /* 0x000fea000383ffff */
.L_x_150:
[----:B------:R-:W-:Y:S07]  /*b5f0*/  MOV R2, UR4 ;  /* 0x0000000400027c02 */ /* 0x000fee0008000f00 */
.L_x_343:
[----:B--2---:R2:W3:Y:S02]  /*b600*/  SYNCS.PHASECHK.TRANS64.TRYWAIT P0, [R2+URZ+0x490], R0 ;  /* 0x00049000020075a7 */ /* 0x0044e400080011ff */
[----:B---3--:R-:W-:Y:S05]  /*b610*/  @!P0 NANOSLEEP.SYNCS 0x989680 ;  /* 0x009896800000895d */ /* 0x008fea0003900000 */
[----:B------:R-:W3:Y:S02]  /*b620*/  @!P0 SYNCS.PHASECHK.TRANS64 P0, [R2+URZ+0x490], R0 ;  /* 0x00049000020085a7 */ /* 0x000ee400080010ff */
[----:B---3--:R-:W-:Y:S05]  /*b630*/  @!P0 BRA `(.L_x_343) ;  /* 0xfffffffc00f08947 */ /* 0x008fea000383ffff */
[----:B------:R-:W-:Y:S05]  /*b640*/  BRA `(.L_x_344) ;  /* 0xffffffbc00dc7947 */ /* 0x000fea000383ffff */
.L_x_152:
[----:B------:R-:W-:-:S07]  /*b650*/  MOV R0, UR4 ;  /* 0x0000000400007c02 */ /* 0x000fce0008000f00 */
.L_x_345:
[----:B---3--:R3:W4:Y:S02]  /*b660*/  SYNCS.PHASECHK.TRANS64.TRYWAIT P0, [R0+URZ], R2 ;  /* 0x00000002000075a7 */ /* 0x00872400080011ff */
[----:B----4-:R-:W-:Y:S05]  /*b670*/  @!P0 NANOSLEEP.SYNCS 0x989680 ;  /* 0x009896800000895d */ /* 0x010fea0003900000 */
[----:B------:R-:W4:Y:S02]  /*b680*/  @!P0 SYNCS.PHASECHK.TRANS64 P0, [R0+URZ], R2 ;  /* 0x00000002000085a7 */ /* 0x000f2400080010ff */
[----:B----4-:R-:W-:Y:S05]  /*b690*/  @!P0 BRA `(.L_x_345) ;  /* 0xfffffffc00f08947 */ /* 0x010fea000383ffff */
[----:B------:R-:W-:Y:S05]  /*b6a0*/  BRA `(.L_x_346) ;  /* 0xffffffc000747947 */ /* 0x000fea000383ffff */
.L_x_154:
[----:B--2---:R2:W3:Y:S02]  /*b6b0*/  SYNCS.PHASECHK.TRANS64.TRYWAIT P0, [R3+URZ+0x4b0], R0 ;  /* 0x0004b000030075a7 */ /* 0x0044e400080011ff */
[----:B---3--:R-:W-:Y:S05]  /*b6c0*/  @!P0 NANOSLEEP.SYNCS 0x989680 ;  /* 0x009896800000895d */ /* 0x008fea0003900000 */
[----:B------:R-:W3:Y:S02]  /*b6d0*/  @!P0 SYNCS.PHASECHK.TRANS64 P0, [R3+URZ+0x4b0], R0 ;  /* 0x0004b000030085a7 */ /* 0x000ee400080010ff */
[----:B---3--:R-:W-:Y:S05]  /*b6e0*/  @!P0 BRA `(.L_x_154) ;  /* 0xfffffffc00f08947 */ /* 0x008fea000383ffff */
[----:B------:R-:W-:Y:S05]  /*b6f0*/  BRA `(.L_x_347) ;  /* 0xffffffc400607947 */ /* 0x000fea000383ffff */
.L_x_164:
[----:B-1----:R1:W2:Y:S02]  /*b700*/  SYNCS.PHASECHK.TRANS64.TRYWAIT P1, [R3+URZ+0x480], R4 ;  /* 0x00048004030075a7 */ /* 0x0022a400080211ff */
[----:B--2---:R-:W-:Y:S05]  /*b710*/  @!P1 NANOSLEEP.SYNCS 0x989680 ;  /* 0x009896800000995d */ /* 0x004fea0003900000 */
[----:B------:R-:W2:Y:S02]  /*b720*/  @!P1 SYNCS.PHASECHK.TRANS64 P1, [R3+URZ+0x480], R4 ;  /* 0x00048004030095a7 */ /* 0x000ea400080210ff */
[----:B--2---:R-:W-:Y:S05]  /*b730*/  @!P1 BRA `(.L_x_164) ;  /* 0xfffffffc00f09947 */ /* 0x004fea000383ffff */
[----:B------:R-:W-:Y:S05]  /*b740*/  BRA `(.L_x_163) ;  /* 0xffffffd000987947 */ /* 0x000fea000383ffff */
.L_x_166:
[----:B------:R1:W1:Y:S02]  /*b750*/  SYNCS.PHASECHK.TRANS64.TRYWAIT P1, [R26+URZ+0x4d0], R5 ;  /* 0x0004d0051a0075a7 */ /* 0x00026400080211ff */
[----:B-1----:R-:W-:Y:S05]  /*b760*/  @!P1 NANOSLEEP.SYNCS 0x989680 ;  /* 0x009896800000995d */ /* 0x002fea0003900000 */
[----:B------:R-:W1:Y:S02]  /*b770*/  @!P1 SYNCS.PHASECHK.TRANS64 P1, [R26+URZ+0x4d0], R5 ;  /* 0x0004d0051a0095a7 */ /* 0x000e6400080210ff */
[----:B-1----:R-:W-:Y:S05]  /*b780*/  @!P1 BRA `(.L_x_166) ;  /* 0xfffffffc00f09947 */ /* 0x002fea000383ffff */
[----:B------:R-:W-:Y:S05]  /*b790*/  BRA `(.L_x_165) ;  /* 0xffffffd000cc7947 */ /* 0x000fea000383ffff */
        .weak           $__internal_0_$__cuda_sm10x_tcgen05_guardrail_trap_col_being_dealloced_not_returned_by_alloc
        .type           $__internal_0_$__cuda_sm10x_tcgen05_guardrail_trap_col_being_dealloced_not_returned_by_alloc,@function
        .size           $__internal_0_$__cuda_sm10x_tcgen05_guardrail_trap_col_being_dealloced_not_returned_by_alloc,($__internal_1_$__cuda_sm10x_tcgen05_guardrail_trap_phase_invalid_during_alloc - $__internal_0_$__cuda_sm10x_tcgen05_guardrail_trap_col_being_dealloced_not_returned_by_alloc)
$__internal_0_$__cuda_sm10x_tcgen05_guardrail_trap_col_being_dealloced_not_returned_by_alloc:
[----:B------:R-:W-:Y:S05]  /*b7a0*/  BPT.TRAP 0x1 ;  /* 0x000000040000795c */ /* 0x000fea0000300000 */
[----:B------:R-:W-:-:S04]  /*b7b0*/  HFMA2 R3, -RZ, RZ, 0, 0 ;  /* 0x00000000ff037431 */ /* 0x000fc800000001ff */
[----:B------:R-:W-:Y:S05]  /*b7c0*/  RET.REL.NODEC R2 `(_ZN7cutlass13device_kernelINS_4gemm6kernel13GemmUniversalIN4cute5tupleIJiiiiEEENS1_10collective13CollectiveMmaINS1_35MainloopSm100TmaUmmaWarpSpecializedILi72ELi2ELi4ENS5_IJNS4_1CILi2EEENSA_ILi1EEESC_EEEEENS5_IJNSA_ILi64EEENSA_ILi32EEENSA_ILi16EEEEEENS_10bfloat16_tENS5_IJlSC_lEEESJ_SK_NS4_8TiledMMAINS4_8MMA_AtomIJNS4_20SM100_MMA_F16BF16_SSISJ_SJ_fLi64ELi32ELNS4_4UMMA5MajorE0ELSP_0ELNSO_7ScaleInE0ELSQ_0EEEEEENS4_6LayoutINS5_IJSC_SC_SC_EEENS5_IJNSA_ILi0EEESV_SV_EEEEENS5_IJNS4_10UnderscoreESY_SY_EEEEENS4_13SM90_TMA_LOADENS4_14ComposedLayoutINS4_7SwizzleILi1ELi4ELi3EEENS4_18smem_ptr_flag_bitsILi16EEENST_INS5_IJNSA_ILi8EEESH_EEENS5_IJSH_SC_EEEEEEEvNS4_8identityENS4_23SM90_TMA_LOAD_MULTICASTES1B_vS1C_EENS_8epilogue10collective18CollectiveEpilogueINS1F_23Sm100TmaWarpSpecializedILi2ELi1ELi16ELb1ELb0EEEJSI_NS5_IJNST_ISF_SC_EENST_ISG_SC_EEEEESJ_SK_SJ_SK_NS1F_6fusion15FusionCallbacksIS1J_NS1N_17LinearCombinationISJ_fSJ_fLNS_15FloatRoundStyleE2EEESI_S1M_JEEENS4_5SM1004TMEM4LOAD26SM100_TMEM_LOAD_16dp256b4xES11_NS12_INS13_ILi2ELi4ELi3EEES16_NST_INS5_IJS17_SG_EEENS5_IJSG_SC_EEEEEEENS4_17SM75_U32x4_LDSM_NENS4_14SM90_TMA_STOREES21_NS4_17SM90_U32x4_STSM_NENS4_39AutoVectorizingCopyWithAssumedAlignmentILi128EEEEEEvvEEEEvNT_6ParamsE) ;  /* 0xffffff48020c7950 */ /* 0x000fea0003c3ffff */
        .weak           $__internal_1_$__cuda_sm10x_tcgen05_guardrail_trap_phase_invalid_during_alloc
        .type           $__internal_1_$__cuda_sm10x_tcgen05_guardrail_trap_phase_invalid_during_alloc,@function
        .size           $__internal_1_$__cuda_sm10x_tcgen05_guardrail_trap_phase_invalid_during_alloc,($__internal_2_$__cuda_sm10x_tcgen05_guardrail_trap_unallocated_columns_being_dealloced - $__internal_1_$__cuda_sm10x_tcgen05_guardrail_trap_phase_invalid_during_alloc)
$__internal_1_$__cuda_sm10x_tcgen05_guardrail_trap_phase_invalid_during_alloc:
[----:B------:R-:W-:Y:S05]  /*b7d0*/  BPT.TRAP 0x1 ;  /* 0x000000040000795c */ /* 0x000fea0000300000 */
[----:B------:R-:W-:-:S04]  /*b7e0*/  MOV R5, 0x0 ;  /* 0x0000000000057802 */ /* 0x000fc80000000f00 */
[----:B------:R-:W-:Y:S05]  /*b7f0*/  RET.REL.NODEC R4 `(_ZN7cutlass13device_kernelINS_4gemm6kernel13GemmUniversalIN4cute5tupleIJiiiiEEENS1_10collective13CollectiveMmaINS1_35MainloopSm100TmaUmmaWarpSpecializedILi72ELi2ELi4ENS5_IJNS4_1CILi2EEENSA_ILi1EEESC_EEEEENS5_IJNSA_ILi64EEENSA_ILi32EEENSA_ILi16EEEEEENS_10bfloat16_tENS5_IJlSC_lEEESJ_SK_NS4_8TiledMMAINS4_8MMA_AtomIJNS4_20SM100_MMA_F16BF16_SSISJ_SJ_fLi64ELi32ELNS4_4UMMA5MajorE0ELSP_0ELNSO_7ScaleInE0ELSQ_0EEEEEENS4_6LayoutINS5_IJSC_SC_SC_EEENS5_IJNSA_ILi0EEESV_SV_EEEEENS5_IJNS4_10UnderscoreESY_SY_EEEEENS4_13SM90_TMA_LOADENS4_14ComposedLayoutINS4_7SwizzleILi1ELi4ELi3EEENS4_18smem_ptr_flag_bitsILi16EEENST_INS5_IJNSA_ILi8EEESH_EEENS5_IJSH_SC_EEEEEEEvNS4_8identityENS4_23SM90_TMA_LOAD_MULTICASTES1B_vS1C_EENS_8epilogue10collective18CollectiveEpilogueINS1F_23Sm100TmaWarpSpecializedILi2ELi1ELi16ELb1ELb0EEEJSI_NS5_IJNST_ISF_SC_EENST_ISG_SC_EEEEESJ_SK_SJ_SK_NS1F_6fusion15FusionCallbacksIS1J_NS1N_17LinearCombinationISJ_fSJ_fLNS_15FloatRoundStyleE2EEESI_S1M_JEEENS4_5SM1004TMEM4LOAD26SM100_TMEM_LOAD_16dp256b4xES11_NS12_INS13_ILi2ELi4ELi3EEES16_NST_INS5_IJS17_SG_EEENS5_IJSG_SC_EEEEEEENS4_17SM75_U32x4_LDSM_NENS4_14SM90_TMA_STOREES21_NS4_17SM90_U32x4_STSM_NENS4_39AutoVectorizingCopyWithAssumedAlignmentILi128EEEEEEvvEEEEvNT_6ParamsE) ;  /* 0xffffff4804007950 */ /* 0x000fea0003c3ffff */
        .weak           $__internal_2_$__cuda_sm10x_tcgen05_guardrail_trap_unallocated_columns_being_dealloced
        .type           $__internal_2_$__cuda_sm10x_tcgen05_guardrail_trap_unallocated_columns_being_dealloced,@function
        .size           $__internal_2_$__cuda_sm10x_tcgen05_guardrail_trap_unallocated_columns_being_dealloced,(.L_x_349 - $__internal_2_$__cuda_sm10x_tcgen05_guardrail_trap_unallocated_columns_being_dealloced)
$__internal_2_$__cuda_sm10x_tcgen05_guardrail_trap_unallocated_columns_being_dealloced:
[----:B------:R-:W-:Y:S05]  /*b800*/  BPT.TRAP 0x1 ;  /* 0x000000040000795c */ /* 0x000fea0000300000 */
[----:B------:R-:W-:-:S04]  /*b810*/  HFMA2 R3, -RZ, RZ, 0, 0 ;  /* 0x00000000ff037431 */ /* 0x000fc800000001ff */
[----:B------:R-:W-:Y:S05]  /*b820*/  RET.REL.NODEC R2 `(_ZN7cutlass13device_kernelINS_4gemm6kernel13GemmUniversalIN4cute5tupleIJiiiiEEENS1_10collective13CollectiveMmaINS1_35MainloopSm100TmaUmmaWarpSpecializedILi72ELi2ELi4ENS5_IJNS4_1CILi2EEENSA_ILi1EEESC_EEEEENS5_IJNSA_ILi64EEENSA_ILi32EEENSA_ILi16EEEEEENS_10bfloat16_tENS5_IJlSC_lEEESJ_SK_NS4_8TiledMMAINS4_8MMA_AtomIJNS4_20SM100_MMA_F16BF16_SSISJ_SJ_fLi64ELi32ELNS4_4UMMA5MajorE0ELSP_0ELNSO_7ScaleInE0ELSQ_0EEEEEENS4_6LayoutINS5_IJSC_SC_SC_EEENS5_IJNSA_ILi0EEESV_SV_EEEEENS5_IJNS4_10UnderscoreESY_SY_EEEEENS4_13SM90_TMA_LOADENS4_14ComposedLayoutINS4_7SwizzleILi1ELi4ELi3EEENS4_18smem_ptr_flag_bitsILi16EEENST_INS5_IJNSA_ILi8EEESH_EEENS5_IJSH_SC_EEEEEEEvNS4_8identityENS4_23SM90_TMA_LOAD_MULTICASTES1B_vS1C_EENS_8epilogue10collective18CollectiveEpilogueINS1F_23Sm100TmaWarpSpecializedILi2ELi1ELi16ELb1ELb0EEEJSI_NS5_IJNST_ISF_SC_EENST_ISG_SC_EEEEESJ_SK_SJ_SK_NS1F_6fusion15FusionCallbacksIS1J_NS1N_17LinearCombinationISJ_fSJ_fLNS_15FloatRoundStyleE2EEESI_S1M_JEEENS4_5SM1004TMEM4LOAD26SM100_TMEM_LOAD_16dp256b4xES11_NS12_INS13_ILi2ELi4ELi3EEES16_NST_INS5_IJS17_SG_EEENS5_IJSG_SC_EEEEEEENS4_17SM75_U32x4_LDSM_NENS4_14SM90_TMA_STOREES21_NS4_17SM90_U32x4_STSM_NENS4_39AutoVectorizingCopyWithAssumedAlignmentILi128EEEEEEvvEEEEvNT_6ParamsE) ;  /* 0xffffff4402f47950 */ /* 0x000fea0003c3ffff */
.L_x_348:
[----:B------:R-:W-:-:S00]  /*b830*/  BRA `(.L_x_348) ;  /* 0xfffffffc00fc7947 */ /* 0x000fc0000383ffff */
[----:B------:R-:W-:-:S00]  /*b840*/  NOP ;  /* 0x0000000000007918 */ /* 0x000fc00000000000 */
        /* <DEDUP_REMOVED lines=11> */
.L_x_349:


//--------------------- .nv.global.init           --------------------------
	.section	.nv.global.init,"aw",@progbits
.nv.global.init:
	.type		$str$27,@object
	.size		$str$27,($str$28 - $str$27)
$str$27:
        /*0000*/ 	.byte	0x28, 0x61, 0x64, 0x64, 0x72, 0x65, 0x73, 0x73, 0x20, 0x26, 0x20, 0x6d, 0x61, 0x73, 0x6b, 0x29
        /*0010*/ 	.byte	0x20, 0x3d, 0x3d, 0x20, 0x30, 0x00
	.type		$str$28,@object
	.size		$str$28,($str$26 - $str$28)
$str$28:
        /*0016*/ 	.byte	0x2f, 0x74, 0x6d, 0x70, 0x2f, 0x63, 0x75, 0x74, 0x6c, 0x61, 0x73, 0x73, 0x5f, 0x73, 0x77, 0x65
        /*0026*/ 	.byte	0x65, 0x70, 0x5f, 0x73, 0x72, 0x63, 0x2f, 0x69, 0x6e, 0x63, 0x6c, 0x75, 0x64, 0x65, 0x2f, 0x63
        /*0036*/ 	.byte	0x75, 0x74, 0x65, 0x2f, 0x70, 0x6f, 0x69, 0x6e, 0x74, 0x65, 0x72, 0x5f, 0x66, 0x6c, 0x61, 0x67
        /*0046*/ 	.byte	0x67, 0x65, 0x64, 0x2e, 0x68, 0x70, 0x70, 0x00
	.type		$str$26,@object
	.size		$str$26,($str$25 - $str$26)
$str$26:
        /*004e*/ 	.byte	0x2f, 0x74, 0x6d, 0x70, 0x2f, 0x63, 0x75, 0x74, 0x6c, 0x61, 0x73, 0x73, 0x5f, 0x73, 0x77, 0x65
        /*005e*/ 	.byte	0x65, 0x70, 0x5f, 0x73, 0x72, 0x63, 0x2f, 0x69, 0x6e, 0x63, 0x6c, 0x75, 0x64, 0x65, 0x2f, 0x63
        /*006e*/ 	.byte	0x75, 0x74, 0x65, 0x2f, 0x61, 0x74, 0x6f, 0x6d, 0x2f, 0x63, 0x6f, 0x70, 0x79, 0x5f, 0x74, 0x72
        /*007e*/ 	.byte	0x61, 0x69, 0x74, 0x73, 0x5f, 0x73, 0x6d, 0x31, 0x30, 0x30, 0x2e, 0x68, 0x70, 0x70, 0x00
	.type		$str$25,@object
	.size		$str$25,(__unnamed_1 - $str$25)
$str$25:
        /*008d*/ 	.byte	0x28, 0x28, 0x75, 0x69, 0x6e, 0x74, 0x33, 0x32, 0x5f, 0x74, 0x28, 0x74, 0x68, 0x72, 0x65, 0x61
        /*009d*/ 	.byte	0x64, 0x49, 0x64, 0x78, 0x2e, 0x78, 0x29, 0x20, 0x2f, 0x20, 0x33, 0x32, 0x29, 0x20, 0x25, 0x20
        /*00ad*/ 	.byte	0x34, 0x29, 0x20, 0x3d, 0x3d, 0x20, 0x28, 0x28, 0x28, 0x74, 0x6d, 0x65, 0x6d, 0x5f, 0x61, 0x64
        /*00bd*/ 	.byte	0x64, 0x72, 0x20, 0x3e, 0x3e, 0x20, 0x31, 0x36, 0x29, 0x20, 0x2f, 0x20, 0x33, 0x32, 0x29, 0x20
        /*00cd*/ 	.byte	0x25, 0x20, 0x34, 0x29, 0x00
	.type		__unnamed_1,@object
	.size		__unnamed_1,(__unnamed_2 - __unnamed_1)
__unnamed_1:
        /*00d2*/ 	.byte	0x61, 0x75, 0x74, 0x6f, 0x20, 0x63, 0x75, 0x74, 0x65, 0x3a, 0x3a, 0x61, 0x73, 0x5f, 0x70, 0x6f
        /* <DEDUP_REMOVED lines=24> */
        /*0262*/ 	.byte	0x30, 0x34, 0x38, 0x3e, 0x3e, 0x3e, 0x3e, 0x5d, 0x00
	.type		__unnamed_2,@object
	.size		__unnamed_2,(.L_2 - __unnamed_2)
__unnamed_2:
        /* <DEDUP_REMOVED lines=45> */
        /*053b*/ 	.byte	0x3e, 0x3e, 0x3e, 0x5d, 0x00
.L_2:


//--------------------- .nv.shared._ZN7cutlass13device_kernelINS_4gemm6kernel13GemmUniversalIN4cute5tupleIJiiiiEEENS1_10collective13CollectiveMmaINS1_35MainloopSm100TmaUmmaWarpSpecializedILi72ELi2ELi4ENS5_IJNS4_1CILi2EEENSA_ILi1EEESC_EEEEENS5_IJNSA_ILi64EEENSA_ILi32EEENSA_ILi16EEEEEENS_10bfloat16_tENS5_IJlSC_lEEESJ_SK_NS4_8TiledMMAINS4_8MMA_AtomIJNS4_20SM100_MMA_F16BF16_SSISJ_SJ_fLi64ELi32ELNS4_4UMMA5MajorE0ELSP_0ELNSO_7ScaleInE0ELSQ_0EEEEEENS4_6LayoutINS5_IJSC_SC_SC_EEENS5_IJNSA_ILi0EEESV_SV_EEEEENS5_IJNS4_10UnderscoreESY_SY_EEEEENS4_13SM90_TMA_LOADENS4_14ComposedLayoutINS4_7SwizzleILi1ELi4ELi3EEENS4_18smem_ptr_flag_bitsILi16EEENST_INS5_IJNSA_ILi8EEESH_EEENS5_IJSH_SC_EEEEEEEvNS4_8identityENS4_23SM90_TMA_LOAD_MULTICASTES1B_vS1C_EENS_8epilogue10collective18CollectiveEpilogueINS1F_23Sm100TmaWarpSpecializedILi2ELi1ELi16ELb1ELb0EEEJSI_NS5_IJNST_ISF_SC_EENST_ISG_SC_EEEEESJ_SK_SJ_SK_NS1F_6fusion15FusionCallbacksIS1J_NS1N_17LinearCombinationISJ_fSJ_fLNS_15FloatRoundStyleE2EEESI_S1M_JEEENS4_5SM1004TMEM4LOAD26SM100_TMEM_LOAD_16dp256b4xES11_NS12_INS13_ILi2ELi4ELi3EEES16_NST_INS5_IJS17_SG_EEENS5_IJSG_SC_EEEEEEENS4_17SM75_U32x4_LDSM_NENS4_14SM90_TMA_STOREES21_NS4_17SM90_U32x4_STSM_NENS4_39AutoVectorizingCopyWithAssumedAlignmentILi128EEEEEEvvEEEEvNT_6ParamsE --------------------------
	.section	.nv.shared._ZN7cutlass13device_kernelINS_4gemm6kernel13GemmUniversalIN4cute5tupleIJiiiiEEENS1_10collective13CollectiveMmaINS1_35MainloopSm100TmaUmmaWarpSpecializedILi72ELi2ELi4ENS5_IJNS4_1CILi2EEENSA_ILi1EEESC_EEEEENS5_IJNSA_ILi64EEENSA_ILi32EEENSA_ILi16EEEEEENS_10bfloat16_tENS5_IJlSC_lEEESJ_SK_NS4_8TiledMMAINS4_8MMA_AtomIJNS4_20SM100_MMA_F16BF16_SSISJ_SJ_fLi64ELi32ELNS4_4UMMA5MajorE0ELSP_0ELNSO_7ScaleInE0ELSQ_0EEEEEENS4_6LayoutINS5_IJSC_SC_SC_EEENS5_IJNSA_ILi0EEESV_SV_EEEEENS5_IJNS4_10UnderscoreESY_SY_EEEEENS4_13SM90_TMA_LOADENS4_14ComposedLayoutINS4_7SwizzleILi1ELi4ELi3EEENS4_18smem_ptr_flag_bitsILi16EEENST_INS5_IJNSA_ILi8EEESH_EEENS5_IJSH_SC_EEEEEEEvNS4_8identityENS4_23SM90_TMA_LOAD_MULTICASTES1B_vS1C_EENS_8epilogue10collective18CollectiveEpilogueINS1F_23Sm100TmaWarpSpecializedILi2ELi1ELi16ELb1ELb0EEEJSI_NS5_IJNST_ISF_SC_EENST_ISG_SC_EEEEESJ_SK_SJ_SK_NS1F_6fusion15FusionCallbacksIS1J_NS1N_17LinearCombinationISJ_fSJ_fLNS_15FloatRoundStyleE2EEESI_S1M_JEEENS4_5SM1004TMEM4LOAD26SM100_TMEM_LOAD_16dp256b4xES11_NS12_INS13_ILi2ELi4ELi3EEES16_NST_INS5_IJS17_SG_EEENS5_IJSG_SC_EEEEEEENS4_17SM75_U32x4_LDSM_NENS4_14SM90_TMA_STOREES21_NS4_17SM90_U32x4_STSM_NENS4_39AutoVectorizingCopyWithAssumedAlignmentILi128EEEEEEvvEEEEvNT_6ParamsE,"aw",@nobits
	.sectionflags	@""
	.align	16
	.zero		1024


//--------------------- .nv.shared.reserved.0     --------------------------
	.section	.nv.shared.reserved.0,"aw",@nobits
	.weak		__nv_reservedSMEM_offset_0_alias
	.size		__nv_reservedSMEM_offset_0_alias, 0, 64
	.other		__nv_reservedSMEM_offset_0_alias,@"STO_CUDA_RESERVED_SHARED STV_DEFAULT"
__nv_reservedSMEM_offset_0_alias:
	.zero		0
.nv.shared.reserved.0:
	.zero		64
	.weak		__nv_reservedSMEM_tcgen05_partition
	.type		__nv_reservedSMEM_tcgen05_partition,@object
	.size		__nv_reservedSMEM_tcgen05_partition,(.L_0 - __nv_reservedSMEM_tcgen05_partition)
__nv_reservedSMEM_tcgen05_partition:
	.zero		32
.L_0:


//--------------------- .nv.global                --------------------------
	.section	.nv.global,"aw",@nobits
.nv.global:
	.type		_ZN39_INTERNAL_39797bc1_4_k_cu_9ee9f9c5_35254cute1_E,@object
	.size		_ZN39_INTERNAL_39797bc1_4_k_cu_9ee9f9c5_35254cute1_E,(_ZN39_INTERNAL_39797bc1_4_k_cu_9ee9f9c5_35254cuda3std3__45__cpo6cbeginE - _ZN39_INTERNAL_39797bc1_4_k_cu_9ee9f9c5_35254cute1_E)
_ZN39_INTERNAL_39797bc1_4_k_cu_9ee9f9c5_35254cute1_E:
	.zero		1
	.type		_ZN39_INTERNAL_39797bc1_4_k_cu_9ee9f9c5_35254cuda3std3__45__cpo6cbeginE,@object
	.size		_ZN39_INTERNAL_39797bc1_4_k_cu_9ee9f9c5_35254cuda3std3__45__cpo6cbeginE,(_ZN39_INTERNAL_39797bc1_4_k_cu_9ee9f9c5_35254cuda3std3__48in_placeE - _ZN39_INTERNAL_39797bc1_4_k_cu_9ee9f9c5_35254cuda3std3__45__cpo6cbeginE)
_ZN39_INTERNAL_39797bc1_4_k_cu_9ee9f9c5_35254cuda3std3__45__cpo6cbeginE:
	.zero		1
	.type		_ZN39_INTERNAL_39797bc1_4_k_cu_9ee9f9c5_35254cuda3std3__48in_placeE,@object
	.size		_ZN39_INTERNAL_39797bc1_4_k_cu_9ee9f9c5_35254cuda3std3__48in_placeE,(_ZN39_INTERNAL_39797bc1_4_k_cu_9ee9f9c5_35254cuda3std6ranges3__45__cpo9iter_moveE - _ZN39_INTERNAL_39797bc1_4_k_cu_9ee9f9c5_35254cuda3std3__48in_placeE)
_ZN39_INTERNAL_39797bc1_4_k_cu_9ee9f9c5_35254cuda3std3__48in_placeE:
	.zero		1
	.type		_ZN39_INTERNAL_39797bc1_4_k_cu_9ee9f9c5_35254cuda3std6ranges3__45__cpo9iter_moveE,@object
	.size		_ZN39_INTERNAL_39797bc1_4_k_cu_9ee9f9c5_35254cuda3std6ranges3__45__cpo9iter_moveE,(_ZN39_INTERNAL_39797bc1_4_k_cu_9ee9f9c5_35254cuda3std3__45__cpo5beginE - _ZN39_INTERNAL_39797bc1_4_k_cu_9ee9f9c5_35254cuda3std6ranges3__45__cpo9iter_moveE)
_ZN39_INTERNAL_39797bc1_4_k_cu_9ee9f9c5_35254cuda3std6ranges3__45__cpo9iter_moveE:
	.zero		1
	.type		_ZN39_INTERNAL_39797bc1_4_k_cu_9ee9f9c5_35254cuda3std3__45__cpo5beginE,@object
	.size		_ZN39_INTERNAL_39797bc1_4_k_cu_9ee9f9c5_35254cuda3std3__45__cpo5beginE,(_ZN39_INTERNAL_39797bc1_4_k_cu_9ee9f9c5_35254cuda3std3__441_GLOBAL__N__39797bc1_4_k_cu_9ee9f9c5_35256ignoreE - _ZN39_INTERNAL_39797bc1_4_k_cu_9ee9f9c5_35254cuda3std3__45__cpo5beginE)
_ZN39_INTERNAL_39797bc1_4_k_cu_9ee9f9c5_35254cuda3std3__45__cpo5beginE:
	.zero		1
	.type		_ZN39_INTERNAL_39797bc1_4_k_cu_9ee9f9c5_35254cuda3std3__441_GLOBAL__N__39797bc1_4_k_cu_9ee9f9c5_35256ignoreE,@object
	.size		_ZN39_INTERNAL_39797bc1_4_k_cu_9ee9f9c5_35254cuda3std3__441_GLOBAL__N__39797bc1_4_k_cu_9ee9f9c5_35256ignoreE,(_ZN39_INTERNAL_39797bc1_4_k_cu_9ee9f9c5_35254cute7productE - _ZN39_INTERNAL_39797bc1_4_k_cu_9ee9f9c5_35254cuda3std3__441_GLOBAL__N__39797bc1_4_k_cu_9ee9f9c5_35256ignoreE)
_ZN39_INTERNAL_39797bc1_4_k_cu_9ee9f9c5_35254cuda3std3__441_GLOBAL__N__39797bc1_4_k_cu_9ee9f9c5_35256ignoreE:
	.zero		1
	.type		_ZN39_INTERNAL_39797bc1_4_k_cu_9ee9f9c5_35254cute7productE,@object
	.size		_ZN39_INTERNAL_39797bc1_4_k_cu_9ee9f9c5_35254cute7productE,(_ZN39_INTERNAL_39797bc1_4_k_cu_9ee9f9c5_35254cuda3std3__45__cpo3endE - _ZN39_INTERNAL_39797bc1_4_k_cu_9ee9f9c5_35254cute7productE)
_ZN39_INTERNAL_39797bc1_4_k_cu_9ee9f9c5_35254cute7productE:
	.zero		1
	.type		_ZN39_INTERNAL_39797bc1_4_k_cu_9ee9f9c5_35254cuda3std3__45__cpo3endE,@object
	.size		_ZN39_INTERNAL_39797bc1_4_k_cu_9ee9f9c5_35254cuda3std3__45__cpo3endE,(_ZN39_INTERNAL_39797bc1_4_k_cu_9ee9f9c5_35254cuda3std3__419piecewise_constructE - _ZN39_INTERNAL_39797bc1_4_k_cu_9ee9f9c5_35254cuda3std3__45__cpo3endE)
_ZN39_INTERNAL_39797bc1_4_k_cu_9ee9f9c5_35254cuda3std3__45__cpo3endE:
	.zero		1
	.type		_ZN39_INTERNAL_39797bc1_4_k_cu_9ee9f9c5_35254cuda3std3__419piecewise_constructE,@object
	.size		_ZN39_INTERNAL_39797bc1_4_k_cu_9ee9f9c5_35254cuda3std3__419piecewise_constructE,(_ZN39_INTERNAL_39797bc1_4_k_cu_9ee9f9c5_35254cuda3std3__45__cpo4cendE - _ZN39_INTERNAL_39797bc1_4_k_cu_9ee9f9c5_35254cuda3std3__419piecewise_constructE)
_ZN39_INTERNAL_39797bc1_4_k_cu_9ee9f9c5_35254cuda3std3__419piecewise_constructE:
	.zero		1
	.type		_ZN39_INTERNAL_39797bc1_4_k_cu_9ee9f9c5_35254cuda3std3__45__cpo4cendE,@object
	.size		_ZN39_INTERNAL_39797bc1_4_k_cu_9ee9f9c5_35254cuda3std3__45__cpo4cendE,(_ZN39_INTERNAL_39797bc1_4_k_cu_9ee9f9c5_35254cuda3std6ranges3__45__cpo4swapE - _ZN39_INTERNAL_39797bc1_4_k_cu_9ee9f9c5_35254cuda3std3__45__cpo4cendE)
_ZN39_INTERNAL_39797bc1_4_k_cu_9ee9f9c5_35254cuda3std3__45__cpo4cendE:
	.zero		1
	.type		_ZN39_INTERNAL_39797bc1_4_k_cu_9ee9f9c5_35254cuda3std6ranges3__45__cpo4swapE,@object
	.size		_ZN39_INTERNAL_39797bc1_4_k_cu_9ee9f9c5_35254cuda3std6ranges3__45__cpo4swapE,(.L_10 - _ZN39_INTERNAL_39797bc1_4_k_cu_9ee9f9c5_35254cuda3std6ranges3__45__cpo4swapE)
_ZN39_INTERNAL_39797bc1_4_k_cu_9ee9f9c5_35254cuda3std6ranges3__45__cpo4swapE:
	.zero		1
.L_10:


//--------------------- .nv.constant0._ZN7cutlass13device_kernelINS_4gemm6kernel13GemmUniversalIN4cute5tupleIJiiiiEEENS1_10collective13CollectiveMmaINS1_35MainloopSm100TmaUmmaWarpSpecializedILi72ELi2ELi4ENS5_IJNS4_1CILi2EEENSA_ILi1EEESC_EEEEENS5_IJNSA_ILi64EEENSA_ILi32EEENSA_ILi16EEEEEENS_10bfloat16_tENS5_IJlSC_lEEESJ_SK_NS4_8TiledMMAINS4_8MMA_AtomIJNS4_20SM100_MMA_F16BF16_SSISJ_SJ_fLi64ELi32ELNS4_4UMMA5MajorE0ELSP_0ELNSO_7ScaleInE0ELSQ_0EEEEEENS4_6LayoutINS5_IJSC_SC_SC_EEENS5_IJNSA_ILi0EEESV_SV_EEEEENS5_IJNS4_10UnderscoreESY_SY_EEEEENS4_13SM90_TMA_LOADENS4_14ComposedLayoutINS4_7SwizzleILi1ELi4ELi3EEENS4_18smem_ptr_flag_bitsILi16EEENST_INS5_IJNSA_ILi8EEESH_EEENS5_IJSH_SC_EEEEEEEvNS4_8identityENS4_23SM90_TMA_LOAD_MULTICASTES1B_vS1C_EENS_8epilogue10collective18CollectiveEpilogueINS1F_23Sm100TmaWarpSpecializedILi2ELi1ELi16ELb1ELb0EEEJSI_NS5_IJNST_ISF_SC_EENST_ISG_SC_EEEEESJ_SK_SJ_SK_NS1F_6fusion15FusionCallbacksIS1J_NS1N_17LinearCombinationISJ_fSJ_fLNS_15FloatRoundStyleE2EEESI_S1M_JEEENS4_5SM1004TMEM4LOAD26SM100_TMEM_LOAD_16dp256b4xES11_NS12_INS13_ILi2ELi4ELi3EEES16_NST_INS5_IJS17_SG_EEENS5_IJSG_SC_EEEEEEENS4_17SM75_U32x4_LDSM_NENS4_14SM90_TMA_STOREES21_NS4_17SM90_U32x4_STSM_NENS4_39AutoVectorizingCopyWithAssumedAlignmentILi128EEEEEEvvEEEEvNT_6ParamsE --------------------------
	.section	.nv.constant0._ZN7cutlass13device_kernelINS_4gemm6kernel13GemmUniversalIN4cute5tupleIJiiiiEEENS1_10collective13CollectiveMmaINS1_35MainloopSm100TmaUmmaWarpSpecializedILi72ELi2ELi4ENS5_IJNS4_1CILi2EEENSA_ILi1EEESC_EEEEENS5_IJNSA_ILi64EEENSA_ILi32EEENSA_ILi16EEEEEENS_10bfloat16_tENS5_IJlSC_lEEESJ_SK_NS4_8TiledMMAINS4_8MMA_AtomIJNS4_20SM100_MMA_F16BF16_SSISJ_SJ_fLi64ELi32ELNS4_4UMMA5MajorE0ELSP_0ELNSO_7ScaleInE0ELSQ_0EEEEEENS4_6LayoutINS5_IJSC_SC_SC_EEENS5_IJNSA_ILi0EEESV_SV_EEEEENS5_IJNS4_10UnderscoreESY_SY_EEEEENS4_13SM90_TMA_LOADENS4_14ComposedLayoutINS4_7SwizzleILi1ELi4ELi3EEENS4_18smem_ptr_flag_bitsILi16EEENST_INS5_IJNSA_ILi8EEESH_EEENS5_IJSH_SC_EEEEEEEvNS4_8identityENS4_23SM90_TMA_LOAD_MULTICASTES1B_vS1C_EENS_8epilogue10collective18CollectiveEpilogueINS1F_23Sm100TmaWarpSpecializedILi2ELi1ELi16ELb1ELb0EEEJSI_NS5_IJNST_ISF_SC_EENST_ISG_SC_EEEEESJ_SK_SJ_SK_NS1F_6fusion15FusionCallbacksIS1J_NS1N_17LinearCombinationISJ_fSJ_fLNS_15FloatRoundStyleE2EEESI_S1M_JEEENS4_5SM1004TMEM4LOAD26SM100_TMEM_LOAD_16dp256b4xES11_NS12_INS13_ILi2ELi4ELi3EEES16_NST_INS5_IJS17_SG_EEENS5_IJSG_SC_EEEEEEENS4_17SM75_U32x4_LDSM_NENS4_14SM90_TMA_STOREES21_NS4_17SM90_U32x4_STSM_NENS4_39AutoVectorizingCopyWithAssumedAlignmentILi128EEEEEEvvEEEEvNT_6ParamsE,"a",@progbits
	.sectionflags	@""
	.align	4
.nv.constant0._ZN7cutlass13device_kernelINS_4gemm6kernel13GemmUniversalIN4cute5tupleIJiiiiEEENS1_10collective13CollectiveMmaINS1_35MainloopSm100TmaUmmaWarpSpecializedILi72ELi2ELi4ENS5_IJNS4_1CILi2EEENSA_ILi1EEESC_EEEEENS5_IJNSA_ILi64EEENSA_ILi32EEENSA_ILi16EEEEEENS_10bfloat16_tENS5_IJlSC_lEEESJ_SK_NS4_8TiledMMAINS4_8MMA_AtomIJNS4_20SM100_MMA_F16BF16_SSISJ_SJ_fLi64ELi32ELNS4_4UMMA5MajorE0ELSP_0ELNSO_7ScaleInE0ELSQ_0EEEEEENS4_6LayoutINS5_IJSC_SC_SC_EEENS5_IJNSA_ILi0EEESV_SV_EEEEENS5_IJNS4_10UnderscoreESY_SY_EEEEENS4_13SM90_TMA_LOADENS4_14ComposedLayoutINS4_7SwizzleILi1ELi4ELi3EEENS4_18smem_ptr_flag_bitsILi16EEENST_INS5_IJNSA_ILi8EEESH_EEENS5_IJSH_SC_EEEEEEEvNS4_8identityENS4_23SM90_TMA_LOAD_MULTICASTES1B_vS1C_EENS_8epilogue10collective18CollectiveEpilogueINS1F_23Sm100TmaWarpSpecializedILi2ELi1ELi16ELb1ELb0EEEJSI_NS5_IJNST_ISF_SC_EENST_ISG_SC_EEEEESJ_SK_SJ_SK_NS1F_6fusion15FusionCallbacksIS1J_NS1N_17LinearCombinationISJ_fSJ_fLNS_15FloatRoundStyleE2EEESI_S1M_JEEENS4_5SM1004TMEM4LOAD26SM100_TMEM_LOAD_16dp256b4xES11_NS12_INS13_ILi2ELi4ELi3EEES16_NST_INS5_IJS17_SG_EEENS5_IJSG_SC_EEEEEEENS4_17SM75_U32x4_LDSM_NENS4_14SM90_TMA_STOREES21_NS4_17SM90_U32x4_STSM_NENS4_39AutoVectorizingCopyWithAssumedAlignmentILi128EEEEEEvvEEEEvNT_6ParamsE:
	.zero		2944


//--------------------- SYMBOLS --------------------------

	.type		.nv.reservedSmem.offset0,@object
	.size		.nv.reservedSmem.offset0,0x4
	.type		.nv.reservedSmem.cap,@object
	.size		.nv.reservedSmem.cap,0x4
	.type		__assertfail,@function
